	.headerflags	@"EF_CUDA_TEXMODE_UNIFIED EF_CUDA_64BIT_ADDRESS EF_CUDA_ACCELERATORS EF_CUDA_SM90 EF_CUDA_VIRTUAL_SM(EF_CUDA_SM90)"
	.elftype	@"ET_EXEC"


//--------------------- .nv.info                  --------------------------
	.section	.nv.info,"",@"SHT_CUDA_INFO"
	.align	4


	//----- nvinfo : EIATTR_REGCOUNT
	.align		4
        /*0000*/ 	.byte	0x04, 0x2f
        /*0002*/ 	.short	(.L_3 - .L_2)
	.align		4
.L_2:
        /*0004*/ 	.word	index@(triton_red_fused__native_batch_norm_legit_no_training_mean_relu_6)
        /*0008*/ 	.word	0x00000030


	//----- nvinfo : EIATTR_MIN_STACK_SIZE
	.align		4
.L_3:
        /*000c*/ 	.byte	0x04, 0x12
        /*000e*/ 	.short	(.L_5 - .L_4)
	.align		4
.L_4:
        /*0010*/ 	.word	index@(triton_red_fused__native_batch_norm_legit_no_training_mean_relu_6)
        /*0014*/ 	.word	0x00000000


	//----- nvinfo : EIATTR_FRAME_SIZE
	.align		4
.L_5:
        /*0018*/ 	.byte	0x04, 0x11
        /*001a*/ 	.short	(.L_7 - .L_6)
	.align		4
.L_6:
        /*001c*/ 	.word	index@(triton_red_fused__native_batch_norm_legit_no_training_mean_relu_6)
        /*0020*/ 	.word	0x00000000


	//----- nvinfo : EIATTR_MIN_STACK_SIZE
	.align		4
.L_7:
        /*0024*/ 	.byte	0x04, 0x12
        /*0026*/ 	.short	(.L_9 - .L_8)
	.align		4
.L_8:
        /*0028*/ 	.word	index@(triton_red_fused__native_batch_norm_legit_no_training_mean_relu_6)
        /*002c*/ 	.word	0x00000000
.L_9:


//--------------------- .nv.info.triton_red_fused__native_batch_norm_legit_no_training_mean_relu_6 --------------------------
	.section	.nv.info.triton_red_fused__native_batch_norm_legit_no_training_mean_relu_6,"",@"SHT_CUDA_INFO"
	.sectionflags	@""
	.align	4


	//----- nvinfo : EIATTR_CUDA_API_VERSION
	.align		4
        /*0000*/ 	.byte	0x04, 0x37
        /*0002*/ 	.short	(.L_11 - .L_10)
.L_10:
        /*0004*/ 	.word	0x0000007c


	//----- nvinfo : EIATTR_KPARAM_INFO
	.align		4
.L_11:
        /*0008*/ 	.byte	0x04, 0x17
        /*000a*/ 	.short	(.L_13 - .L_12)
.L_12:
        /*000c*/ 	.word	0x00000000
        /*0010*/ 	.short	0x0007
        /*0012*/ 	.short	0x0034
        /*0014*/ 	.byte	0x00, 0xf0, 0x11, 0x00


	//----- nvinfo : EIATTR_KPARAM_INFO
	.align		4
.L_13:
        /*0018*/ 	.byte	0x04, 0x17
        /*001a*/ 	.short	(.L_15 - .L_14)
.L_14:
        /*001c*/ 	.word	0x00000000
        /*0020*/ 	.short	0x0006
        /*0022*/ 	.short	0x0030
        /*0024*/ 	.byte	0x00, 0xf0, 0x11, 0x00


	//----- nvinfo : EIATTR_KPARAM_INFO
	.align		4
.L_15:
        /*0028*/ 	.byte	0x04, 0x17
        /*002a*/ 	.short	(.L_17 - .L_16)
.L_16:
        /*002c*/ 	.word	0x00000000
        /*0030*/ 	.short	0x0005
        /*0032*/ 	.short	0x0028
        /*0034*/ 	.byte	0x00, 0xf4, 0x21, 0x00


	//----- nvinfo : EIATTR_KPARAM_INFO
	.align		4
.L_17:
        /*0038*/ 	.byte	0x04, 0x17
        /*003a*/ 	.short	(.L_19 - .L_18)
.L_18:
        /*003c*/ 	.word	0x00000000
        /*0040*/ 	.short	0x0004
        /*0042*/ 	.short	0x0020
        /*0044*/ 	.byte	0x00, 0xf4, 0x21, 0x00


	//----- nvinfo : EIATTR_KPARAM_INFO
	.align		4
.L_19:
        /*0048*/ 	.byte	0x04, 0x17
        /*004a*/ 	.short	(.L_21 - .L_20)
.L_20:
        /*004c*/ 	.word	0x00000000
        /*0050*/ 	.short	0x0003
        /*0052*/ 	.short	0x0018
        /*0054*/ 	.byte	0x00, 0xf4, 0x21, 0x00


	//----- nvinfo : EIATTR_KPARAM_INFO
	.align		4
.L_21:
        /*0058*/ 	.byte	0x04, 0x17
        /*005a*/ 	.short	(.L_23 - .L_22)
.L_22:
        /*005c*/ 	.word	0x00000000
        /*0060*/ 	.short	0x0002
        /*0062*/ 	.short	0x0010
        /*0064*/ 	.byte	0x00, 0xf4, 0x21, 0x00


	//----- nvinfo : EIATTR_KPARAM_INFO
	.align		4
.L_23:
        /*0068*/ 	.byte	0x04, 0x17
        /*006a*/ 	.short	(.L_25 - .L_24)
.L_24:
        /*006c*/ 	.word	0x00000000
        /*0070*/ 	.short	0x0001
        /*0072*/ 	.short	0x0008
        /*0074*/ 	.byte	0x00, 0xf4, 0x21, 0x00


	//----- nvinfo : EIATTR_KPARAM_INFO
	.align		4
.L_25:
        /*0078*/ 	.byte	0x04, 0x17
        /*007a*/ 	.short	(.L_27 - .L_26)
.L_26:
        /*007c*/ 	.word	0x00000000
        /*0080*/ 	.short	0x0000
        /*0082*/ 	.short	0x0000
        /*0084*/ 	.byte	0x00, 0xf4, 0x21, 0x00


	//----- nvinfo : EIATTR_SPARSE_MMA_MASK
	.align		4
.L_27:
        /*0088*/ 	.byte	0x03, 0x50
        /*008a*/ 	.short	0x0000


	//----- nvinfo : EIATTR_MAXREG_COUNT
	.align		4
        /*008c*/ 	.byte	0x03, 0x1b
        /*008e*/ 	.short	0x00ff


	//----- nvinfo : EIATTR_COOP_GROUP_MASK_REGIDS
	.align		4
        /*0090*/ 	.byte	0x04, 0x29
        /*0092*/ 	.short	(.L_29 - .L_28)


	//   ....[0]....
.L_28:
        /*0094*/ 	.word	0xffffffff


	//   ....[1]....
        /*0098*/ 	.word	0xffffffff


	//   ....[2]....
        /*009c*/ 	.word	0xffffffff


	//   ....[3]....
        /*00a0*/ 	.word	0xffffffff


	//   ....[4]....
        /*00a4*/ 	.word	0xffffffff


	//   ....[5]....
        /*00a8*/ 	.word	0xffffffff


	//   ....[6]....
        /*00ac*/ 	.word	0xffffffff


	//   ....[7]....
        /*00b0*/ 	.word	0xffffffff


	//----- nvinfo : EIATTR_COOP_GROUP_INSTR_OFFSETS
	.align		4
.L_29:
        /*00b4*/ 	.byte	0x04, 0x28
        /*00b6*/ 	.short	(.L_31 - .L_30)


	//   ....[0]....
.L_30:
        /*00b8*/ 	.word	0x00001fa0


	//   ....[1]....
        /*00bc*/ 	.word	0x00001fb0


	//   ....[2]....
        /*00c0*/ 	.word	0x00001fc0


	//   ....[3]....
        /*00c4*/ 	.word	0x00001fd0


	//   ....[4]....
        /*00c8*/ 	.word	0x00002120


	//   ....[5]....
        /*00cc*/ 	.word	0x00002130


	//   ....[6]....
        /*00d0*/ 	.word	0x00002170


	//   ....[7]....
        /*00d4*/ 	.word	0x00002180


	//----- nvinfo : EIATTR_EXIT_INSTR_OFFSETS
	.align		4
.L_31:
        /*00d8*/ 	.byte	0x04, 0x1c
        /*00da*/ 	.short	(.L_33 - .L_32)


	//   ....[0]....
.L_32:
        /*00dc*/ 	.word	0x000022a0


	//   ....[1]....
        /*00e0*/ 	.word	0x00002300


	//----- nvinfo : EIATTR_REQNTID
	.align		4
.L_33:
        /*00e4*/ 	.byte	0x04, 0x10
        /*00e6*/ 	.short	(.L_35 - .L_34)
.L_34:
        /*00e8*/ 	.word	0x00000080
        /*00ec*/ 	.word	0x00000001
        /*00f0*/ 	.word	0x00000001


	//----- nvinfo : EIATTR_CBANK_PARAM_SIZE
	.align		4
.L_35:
        /*00f4*/ 	.byte	0x03, 0x19
        /*00f6*/ 	.short	0x0038


	//----- nvinfo : EIATTR_PARAM_CBANK
	.align		4
        /*00f8*/ 	.byte	0x04, 0x0a
        /*00fa*/ 	.short	(.L_37 - .L_36)
	.align		4
.L_36:
        /*00fc*/ 	.word	index@(.nv.constant0.triton_red_fused__native_batch_norm_legit_no_training_mean_relu_6)
        /*0100*/ 	.short	0x0210
        /*0102*/ 	.short	0x0038


	//----- nvinfo : EIATTR_SW_WAR
	.align		4
.L_37:
        /*0104*/ 	.byte	0x04, 0x36
        /*0106*/ 	.short	(.L_39 - .L_38)
.L_38:
        /*0108*/ 	.word	0x00000008
.L_39:


//--------------------- .nv.callgraph             --------------------------
	.section	.nv.callgraph,"",@"SHT_CUDA_CALLGRAPH"
	.align	4
	.sectionentsize	8
	.align		4
        /*0000*/ 	.word	0x00000000
	.align		4
        /*0004*/ 	.word	0xffffffff
	.align		4
        /*0008*/ 	.word	0x00000000
	.align		4
        /*000c*/ 	.word	0xfffffffe
	.align		4
        /*0010*/ 	.word	0x00000000
	.align		4
        /*0014*/ 	.word	0xfffffffd
	.align		4
        /*0018*/ 	.word	0x00000000
	.align		4
        /*001c*/ 	.word	0xfffffffc


//--------------------- .nv.constant4             --------------------------
	.section	.nv.constant4,"a",@progbits
	.align	8
	.align		8
.nv.constant4:
        /*0000*/ 	.dword	_$_str
	.align		8
        /*0008*/ 	.dword	_$_str_$_2


//--------------------- .text.triton_red_fused__native_batch_norm_legit_no_training_mean_relu_6 --------------------------
	.section	.text.triton_red_fused__native_batch_norm_legit_no_training_mean_relu_6,"ax",@progbits
	.sectionflags	@"SHF_BARRIERS=1"
	.align	128
        .global         triton_red_fused__native_batch_norm_legit_no_training_mean_relu_6
        .type           triton_red_fused__native_batch_norm_legit_no_training_mean_relu_6,@function
        .size           triton_red_fused__native_batch_norm_legit_no_training_mean_relu_6,(.L_x_1 - triton_red_fused__native_batch_norm_legit_no_training_mean_relu_6)
        .other          triton_red_fused__native_batch_norm_legit_no_training_mean_relu_6,@"STO_CUDA_ENTRY STV_DEFAULT"
triton_red_fused__native_batch_norm_legit_no_training_mean_relu_6:
.text.triton_red_fused__native_batch_norm_legit_no_training_mean_relu_6:
[----:B------:R-:W0:Y:S01]  /*0000*/  LDC R1, c[0x0][0x28] ;  /* 0x00000a00ff017b82 */ /* 0x000e220000000800 */
[----:B------:R-:W1:Y:S07]  /*0010*/  S2R R4, SR_CTAID.X ;  /* 0x0000000000047919 */ /* 0x000e6e0000002500 */
[----:B------:R-:W2:Y:S01]  /*0020*/  LDC.64 R24, c[0x0][0x220] ;  /* 0x00008800ff187b82 */ /* 0x000ea20000000a00 */
[----:B------:R-:W-:Y:S01]  /*0030*/  ULDC.64 UR6, c[0x0][0x208] ;  /* 0x0000820000067ab9 */ /* 0x000fe20000000a00 */
[----:B------:R-:W3:Y:S06]  /*0040*/  S2R R10, SR_TID.X ;  /* 0x00000000000a7919 */ /* 0x000eec0000002100 */
[----:B------:R-:W4:Y:S08]  /*0050*/  LDC.64 R12, c[0x0][0x218] ;  /* 0x00008600ff0c7b82 */ /* 0x000f300000000a00 */
[----:B------:R-:W5:Y:S08]  /*0060*/  LDC.64 R42, c[0x0][0x210] ;  /* 0x00008400ff2a7b82 */ /* 0x000f700000000a00 */
[----:B------:R-:W5:Y:S01]  /*0070*/  LDC.64 R8, c[0x0][0x228] ;  /* 0x00008a00ff087b82 */ /* 0x000f620000000a00 */
[----:B-1----:R-:W-:-:S02]  /*0080*/  SHF.L.U32 R3, R4, 0x6, RZ ;  /* 0x0000000604037819 */ /* 0x002fc400000006ff */
[----:B------:R-:W-:Y:S02]  /*0090*/  SHF.R.S32.HI R6, RZ, 0x19, R4 ;  /* 0x00000019ff067819 */ /* 0x000fe40000011404 */
[----:B---3--:R-:W-:Y:S02]  /*00a0*/  SHF.L.U32 R4, R10, 0x2, RZ ;  /* 0x000000020a047819 */ /* 0x008fe400000006ff */
[----:B------:R-:W-:Y:S02]  /*00b0*/  SGXT R6, R6, 0x1 ;  /* 0x000000010606781a */ /* 0x000fe40000000200 */
[----:B------:R-:W-:-:S04]  /*00c0*/  LOP3.LUT R5, R3, 0x3c, R4, 0xf8, !PT ;  /* 0x0000003c03057812 */ /* 0x000fc800078ef804 */
[----:B------:R-:W-:-:S04]  /*00d0*/  LEA.HI R6, R6, R5, RZ, 0xb ;  /* 0x0000000506067211 */ /* 0x000fc800078f58ff */
[----:B------:R-:W-:-:S04]  /*00e0*/  LOP3.LUT R4, R6, 0xfffff800, RZ, 0xc0, !PT ;  /* 0xfffff80006047812 */ /* 0x000fc800078ec0ff */
[----:B------:R-:W-:-:S05]  /*00f0*/  IADD3 R4, R5, -R4, RZ ;  /* 0x8000000405047210 */ /* 0x000fca0007ffe0ff */
[----:B--2---:R-:W-:-:S06]  /*0100*/  IMAD.WIDE R24, R4, 0x4, R24 ;  /* 0x0000000404187825 */ /* 0x004fcc00078e0218 */
[----:B------:R-:W2:Y:S01]  /*0110*/  LDG.E.EL.128 R24, desc[UR6][R24.64] ;  /* 0x0000000618187981 */ /* 0x000ea2000c2e1d00 */
[----:B------:R-:W-:Y:S01]  /*0120*/  SHF.R.S32.HI R6, RZ, 0xb, R6 ;  /* 0x0000000bff067819 */ /* 0x000fe20000011406 */
[----:B----4-:R-:W-:Y:S01]  /*0130*/  IMAD.WIDE R12, R4, 0x4, R12 ;  /* 0x00000004040c7825 */ /* 0x010fe200078e020c */
[----:B------:R-:W-:-:S03]  /*0140*/  SHF.L.U32 R10, R10, 0x7, RZ ;  /* 0x000000070a0a7819 */ /* 0x000fc600000006ff */
[----:B------:R-:W-:Y:S01]  /*0150*/  IMAD R40, R6, 0x3f800, R5 ;  /* 0x0003f80006287824 */ /* 0x000fe200078e0205 */
[----:B------:R-:W-:Y:S01]  /*0160*/  LOP3.LUT R5, R10, 0x3800, RZ, 0xc0, !PT ;  /* 0x000038000a057812 */ /* 0x000fe200078ec0ff */
[----:B------:R-:W1:Y:S01]  /*0170*/  LDC.64 R6, c[0x0][0x230] ;  /* 0x00008c00ff067b82 */ /* 0x000e620000000a00 */
[----:B------:R-:W3:Y:S02]  /*0180*/  LDG.E.EL.128 R12, desc[UR6][R12.64] ;  /* 0x000000060c0c7981 */ /* 0x000ee4000c2e1d00 */
[----:B------:R-:W-:-:S04]  /*0190*/  IADD3 R40, R40, R5, RZ ;  /* 0x0000000528287210 */ /* 0x000fc80007ffe0ff */
[----:B------:R-:W-:Y:S01]  /*01a0*/  IADD3 R33, R40, 0x4000, RZ ;  /* 0x0000400028217810 */ /* 0x000fe20007ffe0ff */
[----:B-----5:R-:W-:-:S04]  /*01b0*/  IMAD.WIDE R28, R40, 0x4, R42 ;  /* 0x00000004281c7825 */ /* 0x020fc800078e022a */
[----:B------:R-:W-:Y:S02]  /*01c0*/  IMAD.WIDE R32, R33, 0x4, R42 ;  /* 0x0000000421207825 */ /* 0x000fe400078e022a */
[----:B------:R-:W3:Y:S02]  /*01d0*/  LDG.E.EF.128 R28, desc[UR6][R28.64] ;  /* 0x000000061c1c7981 */ /* 0x000ee4000c0e1d00 */
[C---:B0-----:R-:W-:Y:S02]  /*01e0*/  IMAD.WIDE R8, R4.reuse, 0x4, R8 ;  /* 0x0000000404087825 */ /* 0x041fe400078e0208 */
[----:B------:R-:W4:Y:S04]  /*01f0*/  LDG.E.EF.128 R32, desc[UR6][R32.64] ;  /* 0x0000000620207981 */ /* 0x000f28000c0e1d00 */
[----:B------:R-:W5:Y:S01]  /*0200*/  LDG.E.EL.128 R8, desc[UR6][R8.64] ;  /* 0x0000000608087981 */ /* 0x000f62000c2e1d00 */
[----:B-1----:R-:W-:-:S06]  /*0210*/  IMAD.WIDE R6, R4, 0x4, R6 ;  /* 0x0000000404067825 */ /* 0x002fcc00078e0206 */
[----:B------:R-:W5:Y:S01]  /*0220*/  LDG.E.EL.128 R4, desc[UR6][R6.64] ;  /* 0x0000000606047981 */ /* 0x000f62000c2e1d00 */
[----:B------:R-:W-:-:S05]  /*0230*/  IADD3 R17, R40, 0x8000, RZ ;  /* 0x0000800028117810 */ /* 0x000fca0007ffe0ff */
[----:B------:R-:W-:-:S06]  /*0240*/  IMAD.WIDE R16, R17, 0x4, R42 ;  /* 0x0000000411107825 */ /* 0x000fcc00078e022a */
[----:B------:R-:W3:Y:S01]  /*0250*/  LDG.E.EF.128 R16, desc[UR6][R16.64] ;  /* 0x0000000610107981 */ /* 0x000ee2000c0e1d00 */
[----:B------:R-:W-:-:S05]  /*0260*/  IADD3 R21, R40, 0xc000, RZ ;  /* 0x0000c00028157810 */ /* 0x000fca0007ffe0ff */
[----:B------:R-:W-:-:S06]  /*0270*/  IMAD.WIDE R20, R21, 0x4, R42 ;  /* 0x0000000415147825 */ /* 0x000fcc00078e022a */
[----:B------:R-:W3:Y:S01]  /*0280*/  LDG.E.EF.128 R20, desc[UR6][R20.64] ;  /* 0x0000000614147981 */ /* 0x000ee2000c0e1d00 */
[----:B--2---:R-:W-:-:S04]  /*0290*/  FADD R24, R24, 9.9999997473787516356e-06 ;  /* 0x3727c5ac18187421 */ /* 0x004fc80000000000 */
[----:B------:R-:W0:Y:S01]  /*02a0*/  MUFU.SQRT R36, R24 ;  /* 0x0000001800247308 */ /* 0x000e220000002000 */
[----:B------:R-:W-:Y:S01]  /*02b0*/  FADD R26, R26, 9.9999997473787516356e-06 ;  /* 0x3727c5ac1a1a7421 */ /* 0x000fe20000000000 */
[----:B------:R-:W-:Y:S01]  /*02c0*/  FADD R27, R27, 9.9999997473787516356e-06 ;  /* 0x3727c5ac1b1b7421 */ /* 0x000fe20000000000 */
[----:B------:R-:W-:-:S05]  /*02d0*/  FADD R25, R25, 9.9999997473787516356e-06 ;  /* 0x3727c5ac19197421 */ /* 0x000fca0000000000 */
[----:B------:R-:W1:Y:S08]  /*02e0*/  MUFU.SQRT R26, R26 ;  /* 0x0000001a001a7308 */ /* 0x000e700000002000 */
[----:B------:R-:W2:Y:S01]  /*02f0*/  MUFU.SQRT R27, R27 ;  /* 0x0000001b001b7308 */ /* 0x000ea20000002000 */
[----:B0-----:R-:W-:Y:S01]  /*0300*/  FSETP.GT.AND P6, PT, R36, 8.50705917302346158658e+37, PT ;  /* 0x7e8000002400780b */ /* 0x001fe20003fc4000 */
[----:B------:R-:W-:-:S06]  /*0310*/  HFMA2.MMA R24, -RZ, RZ, 1.625, 0 ;  /* 0x3e800000ff187435 */ /* 0x000fcc00000001ff */
[----:B------:R-:W0:Y:S01]  /*0320*/  MUFU.SQRT R25, R25 ;  /* 0x0000001900197308 */ /* 0x000e220000002000 */
[----:B------:R-:W-:Y:S02]  /*0330*/  FSETP.GEU.AND P5, PT, R36, 1.175494350822287508e-38, PT ;  /* 0x008000002400780b */ /* 0x000fe40003fae000 */
[----:B-1----:R-:W-:Y:S02]  /*0340*/  FSETP.GT.AND P2, PT, R26, 8.50705917302346158658e+37, PT ;  /* 0x7e8000001a00780b */ /* 0x002fe40003f44000 */
[C---:B--2---:R-:W-:Y:S01]  /*0350*/  FSETP.GT.AND P1, PT, R27.reuse, 8.50705917302346158658e+37, PT ;  /* 0x7e8000001b00780b */ /* 0x044fe20003f24000 */
[----:B------:R-:W-:Y:S01]  /*0360*/  @P6 FMUL R36, R36, 0.25 ;  /* 0x3e80000024246820 */ /* 0x000fe20000400000 */
[----:B------:R-:W-:Y:S02]  /*0370*/  FSEL R44, R24, 1, P6 ;  /* 0x3f800000182c7808 */ /* 0x000fe40003000000 */
[----:B------:R-:W-:Y:S02]  /*0380*/  FSETP.GEU.AND P0, PT, R26, 1.175494350822287508e-38, PT ;  /* 0x008000001a00780b */ /* 0x000fe40003f0e000 */
[----:B------:R-:W-:-:S02]  /*0390*/  FSETP.GEU.AND P6, PT, R27, 1.175494350822287508e-38, PT ;  /* 0x008000001b00780b */ /* 0x000fc40003fce000 */
[C---:B0-----:R-:W-:Y:S01]  /*03a0*/  FSETP.GT.AND P4, PT, R25.reuse, 8.50705917302346158658e+37, PT ;  /* 0x7e8000001900780b */ /* 0x041fe20003f84000 */
[----:B------:R-:W-:Y:S01]  /*03b0*/  @!P5 FMUL R36, R36, 16777216 ;  /* 0x4b8000002424d820 */ /* 0x000fe20000400000 */
[----:B------:R-:W-:Y:S01]  /*03c0*/  FSETP.GEU.AND P3, PT, R25, 1.175494350822287508e-38, PT ;  /* 0x008000001900780b */ /* 0x000fe20003f6e000 */
[----:B------:R-:W-:Y:S02]  /*03d0*/  @P2 FMUL R26, R26, 0.25 ;  /* 0x3e8000001a1a2820 */ /* 0x000fe40000400000 */
[----:B------:R-:W0:Y:S01]  /*03e0*/  MUFU.RCP R39, R36 ;  /* 0x0000002400277308 */ /* 0x000e220000001000 */
[----:B------:R-:W-:-:S03]  /*03f0*/  @P1 FMUL R27, R27, 0.25 ;  /* 0x3e8000001b1b1820 */ /* 0x000fc60000400000 */
[----:B------:R-:W-:Y:S02]  /*0400*/  @!P0 FMUL R26, R26, 16777216 ;  /* 0x4b8000001a1a8820 */ /* 0x000fe40000400000 */
[----:B------:R-:W-:Y:S02]  /*0410*/  @!P6 FMUL R27, R27, 16777216 ;  /* 0x4b8000001b1be820 */ /* 0x000fe40000400000 */
[----:B------:R-:W-:Y:S01]  /*0420*/  @P4 FMUL R25, R25, 0.25 ;  /* 0x3e80000019194820 */ /* 0x000fe20000400000 */
[----:B------:R-:W1:Y:S01]  /*0430*/  MUFU.RCP R37, R26 ;  /* 0x0000001a00257308 */ /* 0x000e620000001000 */
[----:B------:R-:W-:Y:S02]  /*0440*/  @!P5 FMUL R44, R44, 16777216 ;  /* 0x4b8000002c2cd820 */ /* 0x000fe40000400000 */
[----:B------:R-:W-:-:S05]  /*0450*/  @!P3 FMUL R25, R25, 16777216 ;  /* 0x4b8000001919b820 */ /* 0x000fca0000400000 */
[----:B------:R-:W2:Y:S01]  /*0460*/  MUFU.RCP R36, R27 ;  /* 0x0000001b00247308 */ /* 0x000ea20000001000 */
[----:B0-----:R-:W-:Y:S01]  /*0470*/  FMUL R39, R39, R44 ;  /* 0x0000002c27277220 */ /* 0x001fe20000400000 */
[----:B------:R-:W-:-:S06]  /*0480*/  FSEL R44, R24, 1, P2 ;  /* 0x3f800000182c7808 */ /* 0x000fcc0001000000 */
[----:B------:R0:W1:Y:S01]  /*0490*/  MUFU.RCP R38, R25 ;  /* 0x0000001900267308 */ /* 0x0000620000001000 */
[----:B------:R-:W-:Y:S01]  /*04a0*/  FSEL R41, R24, 1, P4 ;  /* 0x3f80000018297808 */ /* 0x000fe20002000000 */
[----:B------:R-:W-:Y:S01]  /*04b0*/  @!P0 FMUL R44, R44, 16777216 ;  /* 0x4b8000002c2c8820 */ /* 0x000fe20000400000 */
[----:B0-----:R-:W-:-:S03]  /*04c0*/  FSEL R25, R24, 1, P1 ;  /* 0x3f80000018197808 */ /* 0x001fc60000800000 */
[----:B------:R-:W-:Y:S02]  /*04d0*/  @!P3 FMUL R41, R41, 16777216 ;  /* 0x4b8000002929b820 */ /* 0x000fe40000400000 */
[----:B------:R-:W-:Y:S01]  /*04e0*/  @!P6 FMUL R25, R25, 16777216 ;  /* 0x4b8000001919e820 */ /* 0x000fe20000400000 */
[----:B-1----:R-:W-:Y:S01]  /*04f0*/  FMUL R37, R37, R44 ;  /* 0x0000002c25257220 */ /* 0x002fe20000400000 */
[----:B---3--:R-:W-:Y:S01]  /*0500*/  FADD R30, -R14, R30 ;  /* 0x0000001e0e1e7221 */ /* 0x008fe20000000100 */
[----:B------:R-:W-:Y:S01]  /*0510*/  FADD R31, -R15, R31 ;  /* 0x0000001f0f1f7221 */ /* 0x000fe20000000100 */
[----:B--2---:R-:W-:Y:S01]  /*0520*/  FMUL R36, R36, R25 ;  /* 0x0000001924247220 */ /* 0x004fe20000400000 */
[----:B------:R-:W-:Y:S01]  /*0530*/  FMUL R38, R38, R41 ;  /* 0x0000002926267220 */ /* 0x000fe20000400000 */
[----:B------:R-:W-:Y:S01]  /*0540*/  FADD R29, -R13, R29 ;  /* 0x0000001d0d1d7221 */ /* 0x000fe20000000100 */
[----:B------:R-:W-:Y:S01]  /*0550*/  FMUL R27, R37, R30 ;  /* 0x0000001e251b7220 */ /* 0x000fe20000400000 */
[----:B------:R-:W-:Y:S01]  /*0560*/  FMUL R26, R36, R31 ;  /* 0x0000001f241a7220 */ /* 0x000fe20000400000 */
[----:B----4-:R-:W-:Y:S01]  /*0570*/  FADD R34, -R14, R34 ;  /* 0x000000220e227221 */ /* 0x010fe20000000100 */
[----:B------:R-:W-:Y:S01]  /*0580*/  FADD R35, -R15, R35 ;  /* 0x000000230f237221 */ /* 0x000fe20000000100 */
[----:B------:R-:W-:Y:S01]  /*0590*/  FMUL R24, R38, R29 ;  /* 0x0000001d26187220 */ /* 0x000fe20000400000 */
[----:B-----5:R-:W-:Y:S01]  /*05a0*/  FFMA R29, R11, R26, R7 ;  /* 0x0000001a0b1d7223 */ /* 0x020fe20000000007 */
[--C-:B------:R-:W-:Y:S01]  /*05b0*/  FFMA R27, R10, R27, R6.reuse ;  /* 0x0000001b0a1b7223 */ /* 0x100fe20000000006 */
[----:B------:R-:W-:Y:S01]  /*05c0*/  FMUL R31, R37, R34 ;  /* 0x00000022251f7220 */ /* 0x000fe20000400000 */
[----:B------:R-:W-:Y:S01]  /*05d0*/  FADD R33, -R13, R33 ;  /* 0x000000210d217221 */ /* 0x000fe20000000100 */
[----:B------:R-:W-:Y:S01]  /*05e0*/  FMUL R30, R36, R35 ;  /* 0x00000023241e7220 */ /* 0x000fe20000400000 */
[----:B------:R-:W-:Y:S01]  /*05f0*/  FSETP.GEU.AND P0, PT, R29, RZ, PT ;  /* 0x000000ff1d00720b */ /* 0x000fe20003f0e000 */
[----:B------:R-:W-:Y:S01]  /*0600*/  FFMA R31, R10, R31, R6 ;  /* 0x0000001f0a1f7223 */ /* 0x000fe20000000006 */
[----:B------:R-:W-:Y:S01]  /*0610*/  FSETP.GEU.AND P1, PT, R27, RZ, PT ;  /* 0x000000ff1b00720b */ /* 0x000fe20003f2e000 */
[----:B------:R-:W-:Y:S01]  /*0620*/  FMUL R34, R38, R33 ;  /* 0x0000002126227220 */ /* 0x000fe20000400000 */
[----:B------:R-:W-:Y:S01]  /*0630*/  FFMA R24, R9, R24, R5 ;  /* 0x0000001809187223 */ /* 0x000fe20000000005 */
[----:B------:R-:W-:Y:S01]  /*0640*/  FFMA R30, R11, R30, R7 ;  /* 0x0000001e0b1e7223 */ /* 0x000fe20000000007 */
[----:B------:R-:W-:Y:S01]  /*0650*/  FSEL R29, R29, RZ, P0 ;  /* 0x000000ff1d1d7208 */ /* 0x000fe20000000000 */
[----:B------:R-:W-:Y:S01]  /*0660*/  FFMA R26, R9, R34, R5 ;  /* 0x00000022091a7223 */ /* 0x000fe20000000005 */
[----:B------:R-:W-:-:S02]  /*0670*/  FSEL R27, R27, RZ, P1 ;  /* 0x000000ff1b1b7208 */ /* 0x000fc40000800000 */
[C---:B------:R-:W-:Y:S02]  /*0680*/  FSETP.GEU.AND P0, PT, R31.reuse, RZ, PT ;  /* 0x000000ff1f00720b */ /* 0x040fe40003f0e000 */
[----:B------:R-:W-:Y:S02]  /*0690*/  FSETP.GEU.AND P2, PT, R24, RZ, PT ;  /* 0x000000ff1800720b */ /* 0x000fe40003f4e000 */
[----:B------:R-:W-:Y:S01]  /*06a0*/  FSETP.GEU.AND P3, PT, R30, RZ, PT ;  /* 0x000000ff1e00720b */ /* 0x000fe20003f6e000 */
[----:B------:R-:W-:Y:S01]  /*06b0*/  FADD R33, RZ, R27 ;  /* 0x0000001bff217221 */ /* 0x000fe20000000000 */
[----:B------:R-:W-:Y:S01]  /*06c0*/  FSEL R34, R31, RZ, P0 ;  /* 0x000000ff1f227208 */ /* 0x000fe20000000000 */
[----:B------:R-:W-:Y:S01]  /*06d0*/  FADD R29, RZ, R29 ;  /* 0x0000001dff1d7221 */ /* 0x000fe20000000000 */
[----:B------:R-:W-:Y:S02]  /*06e0*/  FSETP.GEU.AND P1, PT, R26, RZ, PT ;  /* 0x000000ff1a00720b */ /* 0x000fe40003f2e000 */
[----:B------:R-:W-:-:S02]  /*06f0*/  FSEL R30, R30, RZ, P3 ;  /* 0x000000ff1e1e7208 */ /* 0x000fc40001800000 */
[----:B------:R-:W-:Y:S01]  /*0700*/  FSEL R27, R24, RZ, P2 ;  /* 0x000000ff181b7208 */ /* 0x000fe20001000000 */
[----:B------:R-:W-:Y:S01]  /*0710*/  FADD R28, -R12, R28 ;  /* 0x0000001c0c1c7221 */ /* 0x000fe20000000100 */
[----:B------:R-:W-:Y:S01]  /*0720*/  FADD R33, R33, R34 ;  /* 0x0000002221217221 */ /* 0x000fe20000000000 */
[----:B------:R-:W-:Y:S01]  /*0730*/  FSEL R31, R26, RZ, P1 ;  /* 0x000000ff1a1f7208 */ /* 0x000fe20000800000 */
[----:B------:R-:W-:Y:S01]  /*0740*/  FADD R30, R29, R30 ;  /* 0x0000001e1d1e7221 */ /* 0x000fe20000000000 */
[----:B------:R-:W-:Y:S01]  /*0750*/  FADD R34, RZ, R27 ;  /* 0x0000001bff227221 */ /* 0x000fe20000000000 */
[----:B------:R-:W-:Y:S01]  /*0760*/  FADD R32, -R12, R32 ;  /* 0x000000200c207221 */ /* 0x000fe20000000100 */
[C---:B------:R-:W-:Y:S02]  /*0770*/  FMUL R29, R39.reuse, R28 ;  /* 0x0000001c271d7220 */ /* 0x040fe40000400000 */
[----:B------:R-:W-:Y:S01]  /*0780*/  FADD R34, R34, R31 ;  /* 0x0000001f22227221 */ /* 0x000fe20000000000 */
[----:B------:R-:W-:Y:S01]  /*0790*/  FMUL R31, R39, R32 ;  /* 0x00000020271f7220 */ /* 0x000fe20000400000 */
[C-C-:B------:R-:W-:Y:S01]  /*07a0*/  FFMA R29, R8.reuse, R29, R4.reuse ;  /* 0x0000001d081d7223 */ /* 0x140fe20000000004 */
[----:B------:R-:W-:Y:S01]  /*07b0*/  FADD R19, -R15, R19 ;  /* 0x000000130f137221 */ /* 0x000fe20000000100 */
[----:B------:R-:W-:Y:S01]  /*07c0*/  IADD3 R25, R40, 0x10000, RZ ;  /* 0x0001000028197810 */ /* 0x000fe20007ffe0ff */
[----:B------:R-:W-:-:S02]  /*07d0*/  FFMA R31, R8, R31, R4 ;  /* 0x0000001f081f7223 */ /* 0x000fc40000000004 */
[----:B------:R-:W-:Y:S01]  /*07e0*/  FSETP.GEU.AND P0, PT, R29, RZ, PT ;  /* 0x000000ff1d00720b */ /* 0x000fe20003f0e000 */
[----:B------:R-:W-:Y:S01]  /*07f0*/  FMUL R32, R36, R19 ;  /* 0x0000001324207220 */ /* 0x000fe20000400000 */
[----:B------:R-:W-:Y:S01]  /*0800*/  FADD R28, -R14, R18 ;  /* 0x000000120e1c7221 */ /* 0x000fe20000000100 */
[----:B------:R-:W-:Y:S01]  /*0810*/  IMAD.WIDE R24, R25, 0x4, R42 ;  /* 0x0000000419187825 */ /* 0x000fe200078e022a */
[----:B------:R-:W-:-:S03]  /*0820*/  FSETP.GEU.AND P1, PT, R31, RZ, PT ;  /* 0x000000ff1f00720b */ /* 0x000fc60003f2e000 */
[----:B------:R-:W-:Y:S01]  /*0830*/  FFMA R32, R11, R32, R7 ;  /* 0x000000200b207223 */ /* 0x000fe20000000007 */
[----:B------:R-:W-:Y:S01]  /*0840*/  FSEL R29, R29, RZ, P0 ;  /* 0x000000ff1d1d7208 */ /* 0x000fe20000000000 */
[----:B------:R-:W-:Y:S01]  /*0850*/  FMUL R19, R37, R28 ;  /* 0x0000001c25137220 */ /* 0x000fe20000400000 */
[----:B------:R-:W-:Y:S01]  /*0860*/  FSEL R31, R31, RZ, P1 ;  /* 0x000000ff1f1f7208 */ /* 0x000fe20000800000 */
[----:B------:R-:W2:Y:S01]  /*0870*/  LDG.E.EF.128 R24, desc[UR6][R24.64] ;  /* 0x0000000618187981 */ /* 0x000ea2000c0e1d00 */
[----:B------:R-:W-:Y:S01]  /*0880*/  FSETP.GEU.AND P0, PT, R32, RZ, PT ;  /* 0x000000ff2000720b */ /* 0x000fe20003f0e000 */
[----:B------:R-:W-:Y:S01]  /*0890*/  FADD R18, RZ, R29 ;  /* 0x0000001dff127221 */ /* 0x000fe20000000000 */
[----:B------:R-:W-:-:S03]  /*08a0*/  FFMA R19, R10, R19, R6 ;  /* 0x000000130a137223 */ /* 0x000fc60000000006 */
[----:B------:R-:W-:Y:S01]  /*08b0*/  FADD R18, R18, R31 ;  /* 0x0000001f12127221 */ /* 0x000fe20000000000 */
[----:B------:R-:W-:Y:S02]  /*08c0*/  FSEL R31, R32, RZ, P0 ;  /* 0x000000ff201f7208 */ /* 0x000fe40000000000 */
[----:B------:R-:W-:Y:S01]  /*08d0*/  FSETP.GEU.AND P0, PT, R19, RZ, PT ;  /* 0x000000ff1300720b */ /* 0x000fe20003f0e000 */
[----:B------:R-:W-:-:S03]  /*08e0*/  FADD R17, -R13, R17 ;  /* 0x000000110d117221 */ /* 0x000fc60000000100 */
[----:B------:R-:W-:Y:S01]  /*08f0*/  FSEL R44, R19, RZ, P0 ;  /* 0x000000ff132c7208 */ /* 0x000fe20000000000 */
[----:B------:R-:W-:Y:S01]  /*0900*/  FADD R16, -R12, R16 ;  /* 0x000000100c107221 */ /* 0x000fe20000000100 */
[----:B------:R-:W-:-:S03]  /*0910*/  IADD3 R29, R40, 0x14000, RZ ;  /* 0x00014000281d7810 */ /* 0x000fc60007ffe0ff */
[----:B------:R-:W-:Y:S01]  /*0920*/  FADD R33, R33, R44 ;  /* 0x0000002c21217221 */ /* 0x000fe20000000000 */
[----:B------:R-:W-:Y:S01]  /*0930*/  FMUL R44, R38, R17 ;  /* 0x00000011262c7220 */ /* 0x000fe20000400000 */
[----:B------:R-:W-:-:S04]  /*0940*/  IMAD.WIDE R28, R29, 0x4, R42 ;  /* 0x000000041d1c7825 */ /* 0x000fc800078e022a */
[----:B------:R-:W-:Y:S01]  /*0950*/  FMUL R17, R39, R16 ;  /* 0x0000001027117220 */ /* 0x000fe20000400000 */
[----:B------:R-:W-:Y:S01]  /*0960*/  FFMA R44, R9, R44, R5 ;  /* 0x0000002c092c7223 */ /* 0x000fe20000000005 */
[----:B------:R-:W-:Y:S02]  /*0970*/  FADD R32, R30, R31 ;  /* 0x0000001f1e207221 */ /* 0x000fe40000000000 */
[----:B------:R-:W-:Y:S01]  /*0980*/  FFMA R17, R8, R17, R4 ;  /* 0x0000001108117223 */ /* 0x000fe20000000004 */
[----:B------:R-:W3:Y:S01]  /*0990*/  LDG.E.EF.128 R28, desc[UR6][R28.64] ;  /* 0x000000061c1c7981 */ /* 0x000ee2000c0e1d00 */
[----:B------:R-:W-:-:S04]  /*09a0*/  FSETP.GEU.AND P0, PT, R44, RZ, PT ;  /* 0x000000ff2c00720b */ /* 0x000fc80003f0e000 */
[----:B------:R-:W-:Y:S02]  /*09b0*/  FSEL R19, R44, RZ, P0 ;  /* 0x000000ff2c137208 */ /* 0x000fe40000000000 */
[----:B------:R-:W-:-:S03]  /*09c0*/  FSETP.GEU.AND P0, PT, R17, RZ, PT ;  /* 0x000000ff1100720b */ /* 0x000fc60003f0e000 */
[----:B------:R-:W-:Y:S01]  /*09d0*/  FADD R34, R34, R19 ;  /* 0x0000001322227221 */ /* 0x000fe20000000000 */
[----:B------:R-:W-:Y:S01]  /*09e0*/  FSEL R17, R17, RZ, P0 ;  /* 0x000000ff11117208 */ /* 0x000fe20000000000 */
[----:B------:R-:W-:Y:S01]  /*09f0*/  FADD R19, -R15, R23 ;  /* 0x000000170f137221 */ /* 0x000fe20000000100 */
[----:B------:R-:W-:-:S03]  /*0a00*/  IADD3 R35, R40, 0x18000, RZ ;  /* 0x0001800028237810 */ /* 0x000fc60007ffe0ff */
[----:B------:R-:W-:Y:S01]  /*0a10*/  FADD R23, R18, R17 ;  /* 0x0000001112177221 */ /* 0x000fe20000000000 */
[----:B------:R-:W-:Y:S01]  /*0a20*/  FMUL R18, R36, R19 ;  /* 0x0000001324127220 */ /* 0x000fe20000400000 */
[----:B------:R-:W-:-:S04]  /*0a30*/  IMAD.WIDE R16, R35, 0x4, R42 ;  /* 0x0000000423107825 */ /* 0x000fc800078e022a */
[----:B------:R-:W-:Y:S02]  /*0a40*/  FFMA R35, R11, R18, R7 ;  /* 0x000000120b237223 */ /* 0x000fe40000000007 */
[----:B------:R-:W4:Y:S03]  /*0a50*/  LDG.E.EF.128 R16, desc[UR6][R16.64] ;  /* 0x0000000610107981 */ /* 0x000f26000c0e1d00 */
[----:B------:R-:W-:Y:S01]  /*0a60*/  FSETP.GEU.AND P0, PT, R35, RZ, PT ;  /* 0x000000ff2300720b */ /* 0x000fe20003f0e000 */
[----:B------:R-:W-:-:S03]  /*0a70*/  FADD R22, -R14, R22 ;  /* 0x000000160e167221 */ /* 0x000fc60000000100 */
[----:B------:R-:W-:Y:S01]  /*0a80*/  FSEL R35, R35, RZ, P0 ;  /* 0x000000ff23237208 */ /* 0x000fe20000000000 */
[----:B------:R-:W-:-:S04]  /*0a90*/  FADD R21, -R13, R21 ;  /* 0x000000150d157221 */ /* 0x000fc80000000100 */
[----:B------:R-:W-:Y:S01]  /*0aa0*/  FADD R32, R32, R35 ;  /* 0x0000002320207221 */ /* 0x000fe20000000000 */
[----:B------:R-:W-:Y:S01]  /*0ab0*/  FMUL R35, R37, R22 ;  /* 0x0000001625237220 */ /* 0x000fe20000400000 */
[----:B------:R-:W-:-:S03]  /*0ac0*/  FMUL R22, R38, R21 ;  /* 0x0000001526167220 */ /* 0x000fc60000400000 */
[----:B------:R-:W-:Y:S01]  /*0ad0*/  FFMA R35, R10, R35, R6 ;  /* 0x000000230a237223 */ /* 0x000fe20000000006 */
[----:B------:R-:W-:Y:S01]  /*0ae0*/  FFMA R22, R9, R22, R5 ;  /* 0x0000001609167223 */ /* 0x000fe20000000005 */
[----:B------:R-:W-:-:S03]  /*0af0*/  FADD R20, -R12, R20 ;  /* 0x000000140c147221 */ /* 0x000fc60000000100 */
[----:B------:R-:W-:Y:S01]  /*0b00*/  FSETP.GEU.AND P0, PT, R35, RZ, PT ;  /* 0x000000ff2300720b */ /* 0x000fe20003f0e000 */
[----:B------:R-:W-:Y:S01]  /*0b10*/  FMUL R21, R39, R20 ;  /* 0x0000001427157220 */ /* 0x000fe20000400000 */
[----:B------:R-:W-:Y:S02]  /*0b20*/  FSETP.GEU.AND P1, PT, R22, RZ, PT ;  /* 0x000000ff1600720b */ /* 0x000fe40003f2e000 */
[----:B------:R-:W-:Y:S01]  /*0b30*/  FSEL R20, R35, RZ, P0 ;  /* 0x000000ff23147208 */ /* 0x000fe20000000000 */
[----:B------:R-:W-:Y:S01]  /*0b40*/  FFMA R21, R8, R21, R4 ;  /* 0x0000001508157223 */ /* 0x000fe20000000004 */
[----:B------:R-:W-:-:S04]  /*0b50*/  FSEL R35, R22, RZ, P1 ;  /* 0x000000ff16237208 */ /* 0x000fc80000800000 */
[----:B------:R-:W-:Y:S01]  /*0b60*/  FSETP.GEU.AND P0, PT, R21, RZ, PT ;  /* 0x000000ff1500720b */ /* 0x000fe20003f0e000 */
[----:B------:R-:W-:Y:S01]  /*0b70*/  FADD R34, R34, R35 ;  /* 0x0000002322227221 */ /* 0x000fe20000000000 */
[----:B------:R-:W-:Y:S01]  /*0b80*/  IADD3 R35, R40, 0x1c000, RZ ;  /* 0x0001c00028237810 */ /* 0x000fe20007ffe0ff */
[----:B------:R-:W-:Y:S01]  /*0b90*/  FADD R33, R33, R20 ;  /* 0x0000001421217221 */ /* 0x000fe20000000000 */
[----:B------:R-:W-:-:S03]  /*0ba0*/  FSEL R22, R21, RZ, P0 ;  /* 0x000000ff15167208 */ /* 0x000fc60000000000 */
[----:B------:R-:W-:-:S04]  /*0bb0*/  IMAD.WIDE R20, R35, 0x4, R42 ;  /* 0x0000000423147825 */ /* 0x000fc800078e022a */
[----:B------:R-:W-:Y:S02]  /*0bc0*/  FADD R35, R23, R22 ;  /* 0x0000001617237221 */ /* 0x000fe40000000000 */
[----:B------:R-:W5:Y:S01]  /*0bd0*/  LDG.E.EF.128 R20, desc[UR6][R20.64] ;  /* 0x0000000614147981 */ /* 0x000f62000c0e1d00 */
[----:B--2---:R-:W-:Y:S01]  /*0be0*/  FADD R27, -R15, R27 ;  /* 0x0000001b0f1b7221 */ /* 0x004fe20000000100 */
[----:B------:R-:W-:-:S03]  /*0bf0*/  FADD R26, -R14, R26 ;  /* 0x0000001a0e1a7221 */ /* 0x000fc60000000100 */
[----:B------:R-:W-:Y:S01]  /*0c00*/  FMUL R44, R36, R27 ;  /* 0x0000001b242c7220 */ /* 0x000fe20000400000 */
[----:B------:R-:W-:-:S04]  /*0c10*/  FMUL R27, R37, R26 ;  /* 0x0000001a251b7220 */ /* 0x000fc80000400000 */
[----:B------:R-:W-:-:S05]  /*0c20*/  FFMA R27, R10, R27, R6 ;  /* 0x0000001b0a1b7223 */ /* 0x000fca0000000006 */
[----:B------:R-:W-:Y:S01]  /*0c30*/  FSETP.GEU.AND P1, PT, R27, RZ, PT ;  /* 0x000000ff1b00720b */ /* 0x000fe20003f2e000 */
[----:B------:R-:W-:-:S03]  /*0c40*/  FADD R25, -R13, R25 ;  /* 0x000000190d197221 */ /* 0x000fc60000000100 */
[----:B------:R-:W-:Y:S01]  /*0c50*/  FSEL R26, R27, RZ, P1 ;  /* 0x000000ff1b1a7208 */ /* 0x000fe20000800000 */
[----:B------:R-:W-:Y:S01]  /*0c60*/  FADD R24, -R12, R24 ;  /* 0x000000180c187221 */ /* 0x000fe20000000100 */
[----:B------:R-:W-:-:S03]  /*0c70*/  FFMA R44, R11, R44, R7 ;  /* 0x0000002c0b2c7223 */ /* 0x000fc60000000007 */
[----:B------:R-:W-:Y:S01]  /*0c80*/  FADD R33, R33, R26 ;  /* 0x0000001a21217221 */ /* 0x000fe20000000000 */
[----:B------:R-:W-:Y:S01]  /*0c90*/  FMUL R26, R38, R25 ;  /* 0x00000019261a7220 */ /* 0x000fe20000400000 */
[----:B------:R-:W-:Y:S01]  /*0ca0*/  FMUL R25, R39, R24 ;  /* 0x0000001827197220 */ /* 0x000fe20000400000 */
[----:B---3--:R-:W-:Y:S01]  /*0cb0*/  FADD R31, -R15, R31 ;  /* 0x0000001f0f1f7221 */ /* 0x008fe20000000100 */
[----:B------:R-:W-:Y:S01]  /*0cc0*/  FADD R30, -R14, R30 ;  /* 0x0000001e0e1e7221 */ /* 0x000fe20000000100 */
[----:B------:R-:W-:Y:S01]  /*0cd0*/  FSETP.GEU.AND P0, PT, R44, RZ, PT ;  /* 0x000000ff2c00720b */ /* 0x000fe20003f0e000 */
[----:B------:R-:W-:Y:S01]  /*0ce0*/  FFMA R26, R9, R26, R5 ;  /* 0x0000001a091a7223 */ /* 0x000fe20000000005 */
[----:B------:R-:W-:Y:S01]  /*0cf0*/  FFMA R25, R8, R25, R4 ;  /* 0x0000001908197223 */ /* 0x000fe20000000004 */
[----:B------:R-:W-:Y:S01]  /*0d00*/  FMUL R24, R36, R31 ;  /* 0x0000001f24187220 */ /* 0x000fe20000400000 */
[----:B------:R-:W-:Y:S01]  /*0d10*/  FMUL R31, R37, R30 ;  /* 0x0000001e251f7220 */ /* 0x000fe20000400000 */
[----:B------:R-:W-:-:S02]  /*0d20*/  FSEL R41, R44, RZ, P0 ;  /* 0x000000ff2c297208 */ /* 0x000fc40000000000 */
[----:B------:R-:W-:Y:S01]  /*0d30*/  FSETP.GEU.AND P0, PT, R26, RZ, PT ;  /* 0x000000ff1a00720b */ /* 0x000fe20003f0e000 */
[----:B------:R-:W-:Y:S01]  /*0d40*/  FFMA R24, R11, R24, R7 ;  /* 0x000000180b187223 */ /* 0x000fe20000000007 */
[C---:B------:R-:W-:Y:S01]  /*0d50*/  FSETP.GEU.AND P1, PT, R25.reuse, RZ, PT ;  /* 0x000000ff1900720b */ /* 0x040fe20003f2e000 */
[----:B------:R-:W-:Y:S01]  /*0d60*/  FFMA R31, R10, R31, R6 ;  /* 0x0000001f0a1f7223 */ /* 0x000fe20000000006 */
[----:B------:R-:W-:Y:S02]  /*0d70*/  FSEL R27, R26, RZ, P0 ;  /* 0x000000ff1a1b7208 */ /* 0x000fe40000000000 */
[----:B------:R-:W-:Y:S01]  /*0d80*/  FSEL R30, R25, RZ, P1 ;  /* 0x000000ff191e7208 */ /* 0x000fe20000800000 */
[----:B------:R-:W-:Y:S01]  /*0d90*/  FADD R29, -R13, R29 ;  /* 0x0000001d0d1d7221 */ /* 0x000fe20000000100 */
[----:B------:R-:W-:Y:S02]  /*0da0*/  FSETP.GEU.AND P0, PT, R24, RZ, PT ;  /* 0x000000ff1800720b */ /* 0x000fe40003f0e000 */
[----:B------:R-:W-:-:S02]  /*0db0*/  IADD3 R25, R40, 0x20000, RZ ;  /* 0x0002000028197810 */ /* 0x000fc40007ffe0ff */
[----:B------:R-:W-:Y:S01]  /*0dc0*/  FSETP.GEU.AND P1, PT, R31, RZ, PT ;  /* 0x000000ff1f00720b */ /* 0x000fe20003f2e000 */
[----:B------:R-:W-:Y:S01]  /*0dd0*/  FADD R34, R34, R27 ;  /* 0x0000001b22227221 */ /* 0x000fe20000000000 */
[----:B------:R-:W-:Y:S01]  /*0de0*/  FSEL R27, R24, RZ, P0 ;  /* 0x000000ff181b7208 */ /* 0x000fe20000000000 */
[----:B------:R-:W-:Y:S01]  /*0df0*/  IMAD.WIDE R24, R25, 0x4, R42 ;  /* 0x0000000419187825 */ /* 0x000fe200078e022a */
[----:B------:R-:W-:-:S03]  /*0e00*/  FSEL R26, R31, RZ, P1 ;  /* 0x000000ff1f1a7208 */ /* 0x000fc60000800000 */
[----:B------:R-:W-:Y:S01]  /*0e10*/  FMUL R44, R38, R29 ;  /* 0x0000001d262c7220 */ /* 0x000fe20000400000 */
[----:B------:R-:W-:Y:S01]  /*0e20*/  FADD R32, R32, R41 ;  /* 0x0000002920207221 */ /* 0x000fe20000000000 */
[----:B------:R-:W-:Y:S02]  /*0e30*/  FADD R28, -R12, R28 ;  /* 0x0000001c0c1c7221 */ /* 0x000fe40000000100 */
[----:B------:R-:W-:Y:S01]  /*0e40*/  FFMA R44, R9, R44, R5 ;  /* 0x0000002c092c7223 */ /* 0x000fe20000000005 */
[----:B------:R-:W-:Y:S01]  /*0e50*/  FADD R32, R32, R27 ;  /* 0x0000001b20207221 */ /* 0x000fe20000000000 */
[----:B------:R-:W-:Y:S01]  /*0e60*/  FADD R33, R33, R26 ;  /* 0x0000001a21217221 */ /* 0x000fe20000000000 */
[----:B------:R-:W-:Y:S01]  /*0e70*/  FMUL R29, R39, R28 ;  /* 0x0000001c271d7220 */ /* 0x000fe20000400000 */
[----:B------:R-:W2:Y:S01]  /*0e80*/  LDG.E.EF.128 R24, desc[UR6][R24.64] ;  /* 0x0000000618187981 */ /* 0x000ea2000c0e1d00 */
[----:B----4-:R-:W-:Y:S01]  /*0e90*/  FADD R19, -R15, R19 ;  /* 0x000000130f137221 */ /* 0x010fe20000000100 */
[----:B------:R-:W-:Y:S01]  /*0ea0*/  FSETP.GEU.AND P0, PT, R44, RZ, PT ;  /* 0x000000ff2c00720b */ /* 0x000fe20003f0e000 */
[----:B------:R-:W-:Y:S01]  /*0eb0*/  FFMA R29, R8, R29, R4 ;  /* 0x0000001d081d7223 */ /* 0x000fe20000000004 */
[----:B------:R-:W-:Y:S01]  /*0ec0*/  FADD R18, -R14, R18 ;  /* 0x000000120e127221 */ /* 0x000fe20000000100 */
[----:B------:R-:W-:Y:S01]  /*0ed0*/  FMUL R28, R36, R19 ;  /* 0x00000013241c7220 */ /* 0x000fe20000400000 */
[----:B------:R-:W-:Y:S01]  /*0ee0*/  FADD R30, R35, R30 ;  /* 0x0000001e231e7221 */ /* 0x000fe20000000000 */
[----:B------:R-:W-:Y:S01]  /*0ef0*/  FSEL R35, R44, RZ, P0 ;  /* 0x000000ff2c237208 */ /* 0x000fe20000000000 */
[----:B------:R-:W-:Y:S01]  /*0f00*/  FMUL R19, R37, R18 ;  /* 0x0000001225137220 */ /* 0x000fe20000400000 */
[----:B------:R-:W-:Y:S01]  /*0f10*/  FSETP.GEU.AND P0, PT, R29, RZ, PT ;  /* 0x000000ff1d00720b */ /* 0x000fe20003f0e000 */
[----:B------:R-:W-:Y:S01]  /*0f20*/  FFMA R28, R11, R28, R7 ;  /* 0x0000001c0b1c7223 */ /* 0x000fe20000000007 */
[----:B------:R-:W-:Y:S01]  /*0f30*/  IADD3 R41, R40, 0x24000, RZ ;  /* 0x0002400028297810 */ /* 0x000fe20007ffe0ff */
[----:B------:R-:W-:Y:S01]  /*0f40*/  FFMA R19, R10, R19, R6 ;  /* 0x000000130a137223 */ /* 0x000fe20000000006 */
[----:B------:R-:W-:-:S02]  /*0f50*/  FSEL R29, R29, RZ, P0 ;  /* 0x000000ff1d1d7208 */ /* 0x000fc40000000000 */
[----:B------:R-:W-:-:S03]  /*0f60*/  FSETP.GEU.AND P0, PT, R28, RZ, PT ;  /* 0x000000ff1c00720b */ /* 0x000fc60003f0e000 */
[----:B------:R-:W-:Y:S01]  /*0f70*/  FADD R18, R30, R29 ;  /* 0x0000001d1e127221 */ /* 0x000fe20000000000 */
[----:B------:R-:W-:Y:S01]  /*0f80*/  FSEL R31, R28, RZ, P0 ;  /* 0x000000ff1c1f7208 */ /* 0x000fe20000000000 */
[----:B------:R-:W-:Y:S01]  /*0f90*/  IMAD.WIDE R28, R41, 0x4, R42 ;  /* 0x00000004291c7825 */ /* 0x000fe200078e022a */
[----:B------:R-:W-:-:S03]  /*0fa0*/  FSETP.GEU.AND P0, PT, R19, RZ, PT ;  /* 0x000000ff1300720b */ /* 0x000fc60003f0e000 */
[----:B------:R-:W-:Y:S01]  /*0fb0*/  FADD R35, R34, R35 ;  /* 0x0000002322237221 */ /* 0x000fe20000000000 */
[----:B------:R-:W-:Y:S01]  /*0fc0*/  FADD R17, -R13, R17 ;  /* 0x000000110d117221 */ /* 0x000fe20000000100 */
[----:B------:R-:W-:Y:S01]  /*0fd0*/  FSEL R34, R19, RZ, P0 ;  /* 0x000000ff13227208 */ /* 0x000fe20000000000 */
[----:B------:R-:W-:Y:S02]  /*0fe0*/  FADD R32, R32, R31 ;  /* 0x0000001f20207221 */ /* 0x000fe40000000000 */
[----:B------:R-:W3:Y:S02]  /*0ff0*/  LDG.E.EF.128 R28, desc[UR6][R28.64] ;  /* 0x000000061c1c7981 */ /* 0x000ee4000c0e1d00 */
[----:B------:R-:W-:Y:S01]  /*1000*/  FADD R33, R33, R34 ;  /* 0x0000002221217221 */ /* 0x000fe20000000000 */
[----:B------:R-:W-:Y:S01]  /*1010*/  FMUL R34, R38, R17 ;  /* 0x0000001126227220 */ /* 0x000fe20000400000 */
[----:B------:R-:W-:-:S03]  /*1020*/  FADD R16, -R12, R16 ;  /* 0x000000100c107221 */ /* 0x000fc60000000100 */
[----:B------:R-:W-:Y:S01]  /*1030*/  FFMA R34, R9, R34, R5 ;  /* 0x0000002209227223 */ /* 0x000fe20000000005 */
[----:B------:R-:W-:Y:S01]  /*1040*/  FMUL R17, R39, R16 ;  /* 0x0000001027117220 */ /* 0x000fe20000400000 */
[----:B-----5:R-:W-:-:S03]  /*1050*/  FADD R19, -R15, R23 ;  /* 0x000000170f137221 */ /* 0x020fc60000000100 */
[----:B------:R-:W-:Y:S01]  /*1060*/  FSETP.GEU.AND P0, PT, R34, RZ, PT ;  /* 0x000000ff2200720b */ /* 0x000fe20003f0e000 */
[----:B------:R-:W-:Y:S01]  /*1070*/  FFMA R17, R8, R17, R4 ;  /* 0x0000001108117223 */ /* 0x000fe20000000004 */
[----:B------:R-:W-:Y:S02]  /*1080*/  FMUL R16, R36, R19 ;  /* 0x0000001324107220 */ /* 0x000fe40000400000 */
[----:B------:R-:W-:Y:S02]  /*1090*/  FSEL R34, R34, RZ, P0 ;  /* 0x000000ff22227208 */ /* 0x000fe40000000000 */
[----:B------:R-:W-:-:S03]  /*10a0*/  FSETP.GEU.AND P0, PT, R17, RZ, PT ;  /* 0x000000ff1100720b */ /* 0x000fc60003f0e000 */
[----:B------:R-:W-:Y:S01]  /*10b0*/  FADD R35, R35, R34 ;  /* 0x0000002223237221 */ /* 0x000fe20000000000 */
[----:B------:R-:W-:Y:S01]  /*10c0*/  FFMA R34, R11, R16, R7 ;  /* 0x000000100b227223 */ /* 0x000fe20000000007 */
[----:B------:R-:W-:Y:S02]  /*10d0*/  FSEL R23, R17, RZ, P0 ;  /* 0x000000ff11177208 */ /* 0x000fe40000000000 */
[----:B------:R-:W-:Y:S02]  /*10e0*/  IADD3 R17, R40, 0x28000, RZ ;  /* 0x0002800028117810 */ /* 0x000fe40007ffe0ff */
[----:B------:R-:W-:-:S03]  /*10f0*/  FSETP.GEU.AND P0, PT, R34, RZ, PT ;  /* 0x000000ff2200720b */ /* 0x000fc60003f0e000 */
[----:B------:R-:W-:Y:S01]  /*1100*/  IMAD.WIDE R16, R17, 0x4, R42 ;  /* 0x0000000411107825 */ /* 0x000fe200078e022a */
[----:B------:R-:W-:-:S03]  /*1110*/  FSEL R41, R34, RZ, P0 ;  /* 0x000000ff22297208 */ /* 0x000fc60000000000 */
[----:B------:R-:W-:Y:S01]  /*1120*/  FADD R22, -R14, R22 ;  /* 0x000000160e167221 */ /* 0x000fe20000000100 */
[----:B------:R-:W-:Y:S01]  /*1130*/  FADD R23, R18, R23 ;  /* 0x0000001712177221 */ /* 0x000fe20000000000 */
[----:B------:R-:W-:Y:S01]  /*1140*/  FADD R21, -R13, R21 ;  /* 0x000000150d157221 */ /* 0x000fe20000000100 */
[----:B------:R-:W4:Y:S01]  /*1150*/  LDG.E.EF.128 R16, desc[UR6][R16.64] ;  /* 0x0000000610107981 */ /* 0x000f22000c0e1d00 */
        /* <DEDUP_REMOVED lines=11> */
[----:B------:R-:W-:-:S03]  /*1210*/  FSEL R22, R22, RZ, P1 ;  /* 0x000000ff16167208 */ /* 0x000fc60000800000 */
[----:B------:R-:W-:Y:S01]  /*1220*/  FADD R34, R33, R34 ;  /* 0x0000002221227221 */ /* 0x000fe20000000000 */
[----:B------:R-:W-:Y:S01]  /*1230*/  FSETP.GEU.AND P0, PT, R21, RZ, PT ;  /* 0x000000ff1500720b */ /* 0x000fe20003f0e000 */
[----:B------:R-:W-:Y:S01]  /*1240*/  FADD R33, R35, R22 ;  /* 0x0000001623217221 */ /* 0x000fe20000000000 */
[----:B------:R-:W-:Y:S02]  /*1250*/  IADD3 R35, R40, 0x2c000, RZ ;  /* 0x0002c00028237810 */ /* 0x000fe40007ffe0ff */
        /* <DEDUP_REMOVED lines=12> */
[----:B------:R-:W-:Y:S01]  /*1320*/  FFMA R44, R11, R44, R7 ;  /* 0x0000002c0b2c7223 */ /* 0x000fe20000000007 */
[----:B------:R-:W-:-:S03]  /*1330*/  FADD R24, -R12, R24 ;  /* 0x000000180c187221 */ /* 0x000fc60000000100 */
[----:B------:R-:W-:Y:S01]  /*1340*/  FADD R26, R34, R27 ;  /* 0x0000001b221a7221 */ /* 0x000fe20000000000 */
[----:B------:R-:W-:Y:S01]  /*1350*/  FMUL R34, R38, R25 ;  /* 0x0000001926227220 */ /* 0x000fe20000400000 */
[----:B------:R-:W-:Y:S01]  /*1360*/  FSETP.GEU.AND P0, PT, R44, RZ, PT ;  /* 0x000000ff2c00720b */ /* 0x000fe20003f0e000 */
[----:B---3--:R-:W-:Y:S01]  /*1370*/  FADD R31, -R15, R31 ;  /* 0x0000001f0f1f7221 */ /* 0x008fe20000000100 */
[----:B------:R-:W-:Y:S01]  /*1380*/  FMUL R25, R39, R24 ;  /* 0x0000001827197220 */ /* 0x000fe20000400000 */
[----:B------:R-:W-:Y:S02]  /*1390*/  FFMA R34, R9, R34, R5 ;  /* 0x0000002209227223 */ /* 0x000fe40000000005 */
[----:B------:R-:W-:Y:S01]  /*13a0*/  FMUL R31, R36, R31 ;  /* 0x0000001f241f7220 */ /* 0x000fe20000400000 */
[----:B------:R-:W-:Y:S01]  /*13b0*/  FSEL R41, R44, RZ, P0 ;  /* 0x000000ff2c297208 */ /* 0x000fe20000000000 */
[----:B------:R-:W-:Y:S01]  /*13c0*/  FFMA R25, R8, R25, R4 ;  /* 0x0000001908197223 */ /* 0x000fe20000000004 */
[----:B------:R-:W-:Y:S01]  /*13d0*/  FSETP.GEU.AND P0, PT, R34, RZ, PT ;  /* 0x000000ff2200720b */ /* 0x000fe20003f0e000 */
[----:B------:R-:W-:Y:S01]  /*13e0*/  FFMA R31, R11, R31, R7 ;  /* 0x0000001f0b1f7223 */ /* 0x000fe20000000007 */
[----:B------:R-:W-:-:S02]  /*13f0*/  FADD R30, -R14, R30 ;  /* 0x0000001e0e1e7221 */ /* 0x000fc40000000100 */
[----:B------:R-:W-:Y:S02]  /*1400*/  FSETP.GEU.AND P1, PT, R25, RZ, PT ;  /* 0x000000ff1900720b */ /* 0x000fe40003f2e000 */
[----:B------:R-:W-:Y:S02]  /*1410*/  FSEL R44, R34, RZ, P0 ;  /* 0x000000ff222c7208 */ /* 0x000fe40000000000 */
[----:B------:R-:W-:Y:S01]  /*1420*/  FSETP.GEU.AND P0, PT, R31, RZ, PT ;  /* 0x000000ff1f00720b */ /* 0x000fe20003f0e000 */
[----:B------:R-:W-:Y:S01]  /*1430*/  FADD R29, -R13, R29 ;  /* 0x0000001d0d1d7221 */ /* 0x000fe20000000100 */
[----:B------:R-:W-:Y:S01]  /*1440*/  FSEL R24, R25, RZ, P1 ;  /* 0x000000ff19187208 */ /* 0x000fe20000800000 */
[----:B------:R-:W-:Y:S01]  /*1450*/  FADD R44, R33, R44 ;  /* 0x0000002c212c7221 */ /* 0x000fe20000000000 */
[----:B------:R-:W-:Y:S01]  /*1460*/  FSEL R31, R31, RZ, P0 ;  /* 0x000000ff1f1f7208 */ /* 0x000fe20000000000 */
[----:B------:R-:W-:Y:S01]  /*1470*/  FMUL R25, R37, R30 ;  /* 0x0000001e25197220 */ /* 0x000fe20000400000 */
[----:B------:R-:W-:Y:S01]  /*1480*/  FADD R32, R32, R41 ;  /* 0x0000002920207221 */ /* 0x000fe20000000000 */
[----:B------:R-:W-:Y:S01]  /*1490*/  FADD R28, -R12, R28 ;  /* 0x0000001c0c1c7221 */ /* 0x000fe20000000100 */
[----:B------:R-:W-:Y:S01]  /*14a0*/  IADD3 R33, R40, 0x30000, RZ ;  /* 0x0003000028217810 */ /* 0x000fe20007ffe0ff */
[----:B------:R-:W-:Y:S01]  /*14b0*/  FADD R45, R35, R24 ;  /* 0x00000018232d7221 */ /* 0x000fe20000000000 */
[----:B------:R-:W-:Y:S01]  /*14c0*/  FMUL R30, R38, R29 ;  /* 0x0000001d261e7220 */ /* 0x000fe20000400000 */
[----:B------:R-:W-:Y:S01]  /*14d0*/  FFMA R25, R10, R25, R6 ;  /* 0x000000190a197223 */ /* 0x000fe20000000006 */
[----:B------:R-:W-:Y:S01]  /*14e0*/  FMUL R27, R39, R28 ;  /* 0x0000001c271b7220 */ /* 0x000fe20000400000 */
[----:B------:R-:W-:Y:S01]  /*14f0*/  FADD R24, R32, R31 ;  /* 0x0000001f20187221 */ /* 0x000fe20000000000 */
[----:B------:R-:W-:-:S04]  /*1500*/  IMAD.WIDE R32, R33, 0x4, R42 ;  /* 0x0000000421207825 */ /* 0x000fc800078e022a */
[----:B------:R-:W-:Y:S01]  /*1510*/  FFMA R28, R9, R30, R5 ;  /* 0x0000001e091c7223 */ /* 0x000fe20000000005 */
[----:B------:R-:W-:Y:S01]  /*1520*/  FFMA R27, R8, R27, R4 ;  /* 0x0000001b081b7223 */ /* 0x000fe20000000004 */
[C---:B------:R-:W-:Y:S01]  /*1530*/  FSETP.GEU.AND P0, PT, R25.reuse, RZ, PT ;  /* 0x000000ff1900720b */ /* 0x040fe20003f0e000 */
[----:B------:R-:W2:Y:S02]  /*1540*/  LDG.E.EF.128 R32, desc[UR6][R32.64] ;  /* 0x0000000620207981 */ /* 0x000ea4000c0e1d00 */
[C---:B------:R-:W-:Y:S02]  /*1550*/  FSETP.GEU.AND P1, PT, R28.reuse, RZ, PT ;  /* 0x000000ff1c00720b */ /* 0x040fe40003f2e000 */
[----:B------:R-:W-:Y:S02]  /*1560*/  FSEL R29, R25, RZ, P0 ;  /* 0x000000ff191d7208 */ /* 0x000fe40000000000 */
[----:B------:R-:W-:Y:S01]  /*1570*/  FSETP.GEU.AND P2, PT, R27, RZ, PT ;  /* 0x000000ff1b00720b */ /* 0x000fe20003f4e000 */
[----:B----4-:R-:W-:Y:S01]  /*1580*/  FADD R19, -R15, R19 ;  /* 0x000000130f137221 */ /* 0x010fe20000000100 */
[----:B------:R-:W-:Y:S01]  /*1590*/  FSEL R25, R28, RZ, P1 ;  /* 0x000000ff1c197208 */ /* 0x000fe20000800000 */
[----:B------:R-:W-:Y:S01]  /*15a0*/  FADD R26, R26, R29 ;  /* 0x0000001d1a1a7221 */ /* 0x000fe20000000000 */
[----:B------:R-:W-:Y:S01]  /*15b0*/  FSEL R28, R27, RZ, P2 ;  /* 0x000000ff1b1c7208 */ /* 0x000fe20001000000 */
[----:B------:R-:W-:Y:S01]  /*15c0*/  FADD R18, -R14, R18 ;  /* 0x000000120e127221 */ /* 0x000fe20000000100 */
[----:B------:R-:W-:Y:S01]  /*15d0*/  IADD3 R29, R40, 0x34000, RZ ;  /* 0x00034000281d7810 */ /* 0x000fe20007ffe0ff */
[----:B------:R-:W-:Y:S01]  /*15e0*/  FADD R17, -R13, R17 ;  /* 0x000000110d117221 */ /* 0x000fe20000000100 */
[----:B------:R-:W-:Y:S01]  /*15f0*/  FMUL R30, R36, R19 ;  /* 0x00000013241e7220 */ /* 0x000fe20000400000 */
[----:B------:R-:W-:Y:S01]  /*1600*/  FADD R45, R45, R28 ;  /* 0x0000001c2d2d7221 */ /* 0x000fe20000000000 */
[----:B------:R-:W-:Y:S01]  /*1610*/  FMUL R19, R37, R18 ;  /* 0x0000001225137220 */ /* 0x000fe20000400000 */
[----:B------:R-:W-:-:S04]  /*1620*/  IMAD.WIDE R28, R29, 0x4, R42 ;  /* 0x000000041d1c7825 */ /* 0x000fc800078e022a */
[----:B------:R-:W-:Y:S01]  /*1630*/  FMUL R18, R38, R17 ;  /* 0x0000001126127220 */ /* 0x000fe20000400000 */
[----:B------:R-:W-:Y:S01]  /*1640*/  FFMA R17, R10, R19, R6 ;  /* 0x000000130a117223 */ /* 0x000fe20000000006 */
[----:B------:R-:W-:Y:S02]  /*1650*/  FFMA R19, R11, R30, R7 ;  /* 0x0000001e0b137223 */ /* 0x000fe40000000007 */
[----:B------:R-:W-:Y:S01]  /*1660*/  FFMA R18, R9, R18, R5 ;  /* 0x0000001209127223 */ /* 0x000fe20000000005 */
[----:B------:R-:W3:Y:S02]  /*1670*/  LDG.E.EF.128 R28, desc[UR6][R28.64] ;  /* 0x000000061c1c7981 */ /* 0x000ee4000c0e1d00 */
[----:B------:R-:W-:Y:S01]  /*1680*/  FSETP.GEU.AND P0, PT, R19, RZ, PT ;  /* 0x000000ff1300720b */ /* 0x000fe20003f0e000 */
[----:B------:R-:W-:Y:S01]  /*1690*/  FADD R44, R44, R25 ;  /* 0x000000192c2c7221 */ /* 0x000fe20000000000 */
[----:B------:R-:W-:Y:S02]  /*16a0*/  FSETP.GEU.AND P2, PT, R18, RZ, PT ;  /* 0x000000ff1200720b */ /* 0x000fe40003f4e000 */
[----:B------:R-:W-:-:S02]  /*16b0*/  FSETP.GEU.AND P1, PT, R17, RZ, PT ;  /* 0x000000ff1100720b */ /* 0x000fc40003f2e000 */
[----:B------:R-:W-:Y:S02]  /*16c0*/  FSEL R25, R19, RZ, P0 ;  /* 0x000000ff13197208 */ /* 0x000fe40000000000 */
[----:B------:R-:W-:Y:S02]  /*16d0*/  FSEL R19, R18, RZ, P2 ;  /* 0x000000ff12137208 */ /* 0x000fe40001000000 */
[----:B------:R-:W-:Y:S01]  /*16e0*/  FSEL R41, R17, RZ, P1 ;  /* 0x000000ff11297208 */ /* 0x000fe20000800000 */
[----:B------:R-:W-:Y:S01]  /*16f0*/  FADD R17, R24, R25 ;  /* 0x0000001918117221 */ /* 0x000fe20000000000 */
[----:B------:R-:W-:Y:S01]  /*1700*/  IADD3 R25, R40, 0x38000, RZ ;  /* 0x0003800028197810 */ /* 0x000fe20007ffe0ff */
[----:B------:R-:W-:Y:S01]  /*1710*/  FADD R44, R44, R19 ;  /* 0x000000132c2c7221 */ /* 0x000fe20000000000 */
[----:B------:R-:W-:Y:S01]  /*1720*/  IADD3 R19, R40, 0x3c000, RZ ;  /* 0x0003c00028137810 */ /* 0x000fe20007ffe0ff */
[----:B------:R-:W-:Y:S02]  /*1730*/  FADD R16, -R12, R16 ;  /* 0x000000100c107221 */ /* 0x000fe40000000100 */
[----:B------:R-:W-:-:S04]  /*1740*/  IMAD.WIDE R24, R25, 0x4, R42 ;  /* 0x0000000419187825 */ /* 0x000fc800078e022a */
[----:B------:R-:W-:Y:S01]  /*1750*/  FADD R41, R26, R41 ;  /* 0x000000291a297221 */ /* 0x000fe20000000000 */
[----:B------:R-:W-:-:S04]  /*1760*/  IMAD.WIDE R18, R19, 0x4, R42 ;  /* 0x0000000413127825 */ /* 0x000fc800078e022a */
[----:B-----5:R-:W-:Y:S01]  /*1770*/  FADD R43, -R15, R23 ;  /* 0x000000170f2b7221 */ /* 0x020fe20000000100 */
[----:B------:R-:W4:Y:S01]  /*1780*/  LDG.E.EF.128 R24, desc[UR6][R24.64] ;  /* 0x0000000618187981 */ /* 0x000f22000c0e1d00 */
[----:B------:R-:W-:Y:S02]  /*1790*/  FMUL R23, R39, R16 ;  /* 0x0000001027177220 */ /* 0x000fe40000400000 */
[----:B------:R-:W-:Y:S02]  /*17a0*/  FMUL R16, R36, R43 ;  /* 0x0000002b24107220 */ /* 0x000fe40000400000 */
[----:B------:R-:W-:Y:S02]  /*17b0*/  FFMA R23, R8, R23, R4 ;  /* 0x0000001708177223 */ /* 0x000fe40000000004 */
[----:B------:R-:W-:-:S03]  /*17c0*/  FFMA R40, R11, R16, R7 ;  /* 0x000000100b287223 */ /* 0x000fc60000000007 */
[C---:B------:R-:W-:Y:S02]  /*17d0*/  FSETP.GEU.AND P0, PT, R23.reuse, RZ, PT ;  /* 0x000000ff1700720b */ /* 0x040fe40003f0e000 */
[C---:B------:R-:W-:Y:S02]  /*17e0*/  FSETP.GEU.AND P1, PT, R40.reuse, RZ, PT ;  /* 0x000000ff2800720b */ /* 0x040fe40003f2e000 */
[----:B------:R-:W-:Y:S02]  /*17f0*/  FSEL R16, R23, RZ, P0 ;  /* 0x000000ff17107208 */ /* 0x000fe40000000000 */
[----:B------:R-:W-:-:S03]  /*1800*/  FSEL R40, R40, RZ, P1 ;  /* 0x000000ff28287208 */ /* 0x000fc60000800000 */
[----:B------:R-:W-:Y:S02]  /*1810*/  FADD R45, R45, R16 ;  /* 0x000000102d2d7221 */ /* 0x000fe40000000000 */
[----:B------:R-:W-:Y:S02]  /*1820*/  FADD R23, R17, R40 ;  /* 0x0000002811177221 */ /* 0x000fe40000000000 */
[----:B------:R-:W5:Y:S01]  /*1830*/  LDG.E.EF.128 R16, desc[UR6][R18.64] ;  /* 0x0000000612107981 */ /* 0x000f62000c0e1d00 */
[----:B------:R-:W-:Y:S01]  /*1840*/  FADD R22, -R14, R22 ;  /* 0x000000160e167221 */ /* 0x000fe20000000100 */
[----:B------:R-:W-:-:S03]  /*1850*/  FADD R21, -R13, R21 ;  /* 0x000000150d157221 */ /* 0x000fc60000000100 */
[----:B------:R-:W-:Y:S01]  /*1860*/  FMUL R43, R37, R22 ;  /* 0x00000016252b7220 */ /* 0x000fe20000400000 */
[----:B------:R-:W-:-:S03]  /*1870*/  FMUL R22, R38, R21 ;  /* 0x0000001526167220 */ /* 0x000fc60000400000 */
[----:B------:R-:W-:Y:S01]  /*1880*/  FFMA R43, R10, R43, R6 ;  /* 0x0000002b0a2b7223 */ /* 0x000fe20000000006 */
[----:B------:R-:W-:-:S04]  /*1890*/  FFMA R22, R9, R22, R5 ;  /* 0x0000001609167223 */ /* 0x000fc80000000005 */
[----:B------:R-:W-:-:S04]  /*18a0*/  FSETP.GEU.AND P0, PT, R43, RZ, PT ;  /* 0x000000ff2b00720b */ /* 0x000fc80003f0e000 */
[----:B------:R-:W-:Y:S02]  /*18b0*/  FSEL R40, R43, RZ, P0 ;  /* 0x000000ff2b287208 */ /* 0x000fe40000000000 */
[----:B------:R-:W-:Y:S01]  /*18c0*/  FSETP.GEU.AND P0, PT, R22, RZ, PT ;  /* 0x000000ff1600720b */ /* 0x000fe20003f0e000 */
[----:B------:R-:W-:-:S03]  /*18d0*/  FADD R20, -R12, R20 ;  /* 0x000000140c147221 */ /* 0x000fc60000000100 */
[----:B------:R-:W-:-:S05]  /*18e0*/  FSEL R21, R22, RZ, P0 ;  /* 0x000000ff16157208 */ /* 0x000fca0000000000 */
[----:B------:R-:W-:Y:S01]  /*18f0*/  FADD R44, R44, R21 ;  /* 0x000000152c2c7221 */ /* 0x000fe20000000000 */
[----:B------:R-:W-:-:S04]  /*1900*/  FMUL R21, R39, R20 ;  /* 0x0000001427157220 */ /* 0x000fc80000400000 */
[----:B------:R-:W-:-:S05]  /*1910*/  FFMA R21, R8, R21, R4 ;  /* 0x0000001508157223 */ /* 0x000fca0000000004 */
[----:B------:R-:W-:Y:S01]  /*1920*/  FSETP.GEU.AND P0, PT, R21, RZ, PT ;  /* 0x000000ff1500720b */ /* 0x000fe20003f0e000 */
[----:B------:R-:W-:Y:S01]  /*1930*/  FADD R41, R41, R40 ;  /* 0x0000002829297221 */ /* 0x000fe20000000000 */
[----:B------:R-:W0:Y:S01]  /*1940*/  S2UR UR5, SR_CgaCtaId ;  /* 0x00000000000579c3 */ /* 0x000e220000008800 */
[----:B------:R-:W-:Y:S02]  /*1950*/  UMOV UR4, 0x400 ;  /* 0x0000040000047882 */ /* 0x000fe40000000000 */
[----:B0-----:R-:W-:Y:S01]  /*1960*/  UPRMT UR4, UR5, 0x654, UR4 ;  /* 0x0000065405047896 */ /* 0x001fe20008000004 */
[----:B--2---:R-:W-:-:S04]  /*1970*/  FADD R35, -R15, R35 ;  /* 0x000000230f237221 */ /* 0x004fc80000000100 */
[----:B------:R-:W-:Y:S01]  /*1980*/  FMUL R20, R36, R35 ;  /* 0x0000002324147220 */ /* 0x000fe20000400000 */
[----:B------:R-:W-:-:S03]  /*1990*/  FADD R34, -R14, R34 ;  /* 0x000000220e227221 */ /* 0x000fc60000000100 */
[----:B------:R-:W-:Y:S01]  /*19a0*/  FFMA R22, R11, R20, R7 ;  /* 0x000000140b167223 */ /* 0x000fe20000000007 */
[----:B------:R-:W-:Y:S01]  /*19b0*/  FSEL R20, R21, RZ, P0 ;  /* 0x000000ff15147208 */ /* 0x000fe20000000000 */
[----:B------:R-:W-:Y:S01]  /*19c0*/  FADD R33, -R13, R33 ;  /* 0x000000210d217221 */ /* 0x000fe20000000100 */
[----:B------:R-:W-:Y:S02]  /*19d0*/  FMUL R21, R37, R34 ;  /* 0x0000002225157220 */ /* 0x000fe40000400000 */
[----:B------:R-:W-:Y:S01]  /*19e0*/  FSETP.GEU.AND P0, PT, R22, RZ, PT ;  /* 0x000000ff1600720b */ /* 0x000fe20003f0e000 */
[----:B------:R-:W-:Y:S01]  /*19f0*/  FADD R45, R45, R20 ;  /* 0x000000142d2d7221 */ /* 0x000fe20000000000 */
[----:B------:R-:W-:Y:S02]  /*1a00*/  FMUL R20, R38, R33 ;  /* 0x0000002126147220 */ /* 0x000fe40000400000 */
[----:B------:R-:W-:Y:S01]  /*1a10*/  FSEL R22, R22, RZ, P0 ;  /* 0x000000ff16167208 */ /* 0x000fe20000000000 */
[----:B------:R-:W-:Y:S01]  /*1a20*/  FFMA R21, R10, R21, R6 ;  /* 0x000000150a157223 */ /* 0x000fe20000000006 */
[----:B------:R-:W-:Y:S01]  /*1a30*/  FFMA R20, R9, R20, R5 ;  /* 0x0000001409147223 */ /* 0x000fe20000000005 */
[----:B---3--:R-:W-:Y:S01]  /*1a40*/  FADD R30, -R14, R30 ;  /* 0x0000001e0e1e7221 */ /* 0x008fe20000000100 */
[----:B------:R-:W-:Y:S01]  /*1a50*/  FADD R35, -R15, R31 ;  /* 0x0000001f0f237221 */ /* 0x000fe20000000100 */
[----:B------:R-:W-:Y:S01]  /*1a60*/  FADD R32, -R12, R32 ;  /* 0x000000200c207221 */ /* 0x000fe20000000100 */
[----:B------:R-:W-:Y:S01]  /*1a70*/  FADD R23, R23, R22 ;  /* 0x0000001617177221 */ /* 0x000fe20000000000 */
[----:B------:R-:W-:Y:S01]  /*1a80*/  FMUL R33, R37, R30 ;  /* 0x0000001e25217220 */ /* 0x000fe20000400000 */
[----:B------:R-:W-:Y:S01]  /*1a90*/  FMUL R22, R36, R35 ;  /* 0x0000002324167220 */ /* 0x000fe20000400000 */
[----:B------:R-:W-:Y:S01]  /*1aa0*/  FSETP.GEU.AND P0, PT, R21, RZ, PT ;  /* 0x000000ff1500720b */ /* 0x000fe20003f0e000 */
[----:B------:R-:W-:Y:S01]  /*1ab0*/  FMUL R31, R39, R32 ;  /* 0x00000020271f7220 */ /* 0x000fe20000400000 */
[----:B------:R-:W-:Y:S01]  /*1ac0*/  FSETP.GEU.AND P1, PT, R20, RZ, PT ;  /* 0x000000ff1400720b */ /* 0x000fe20003f2e000 */
[----:B------:R-:W-:Y:S01]  /*1ad0*/  FFMA R33, R10, R33, R6 ;  /* 0x000000210a217223 */ /* 0x000fe20000000006 */
[----:B------:R-:W-:Y:S01]  /*1ae0*/  FFMA R30, R11, R22, R7 ;  /* 0x000000160b1e7223 */ /* 0x000fe20000000007 */
[----:B------:R-:W-:Y:S01]  /*1af0*/  FSEL R22, R21, RZ, P0 ;  /* 0x000000ff15167208 */ /* 0x000fe20000000000 */
[----:B------:R-:W-:Y:S01]  /*1b00*/  FFMA R31, R8, R31, R4 ;  /* 0x0000001f081f7223 */ /* 0x000fe20000000004 */
[----:B------:R-:W-:-:S02]  /*1b10*/  FSEL R21, R20, RZ, P1 ;  /* 0x000000ff14157208 */ /* 0x000fc40000800000 */
[----:B------:R-:W-:Y:S02]  /*1b20*/  FSETP.GEU.AND P1, PT, R33, RZ, PT ;  /* 0x000000ff2100720b */ /* 0x000fe40003f2e000 */
[----:B------:R-:W-:Y:S01]  /*1b30*/  FSETP.GEU.AND P2, PT, R31, RZ, PT ;  /* 0x000000ff1f00720b */ /* 0x000fe20003f4e000 */
[----:B------:R-:W-:Y:S01]  /*1b40*/  FADD R44, R44, R21 ;  /* 0x000000152c2c7221 */ /* 0x000fe20000000000 */
[C---:B------:R-:W-:Y:S01]  /*1b50*/  FSETP.GEU.AND P0, PT, R30.reuse, RZ, PT ;  /* 0x000000ff1e00720b */ /* 0x040fe20003f0e000 */
[----:B------:R-:W-:Y:S01]  /*1b60*/  FADD R22, R41, R22 ;  /* 0x0000001629167221 */ /* 0x000fe20000000000 */
[----:B------:R-:W-:Y:S01]  /*1b70*/  FSEL R21, R33, RZ, P1 ;  /* 0x000000ff21157208 */ /* 0x000fe20000800000 */
[----:B------:R-:W-:Y:S01]  /*1b80*/  FADD R29, -R13, R29 ;  /* 0x0000001d0d1d7221 */ /* 0x000fe20000000100 */
[----:B------:R-:W-:Y:S02]  /*1b90*/  FSEL R20, R31, RZ, P2 ;  /* 0x000000ff1f147208 */ /* 0x000fe40001000000 */
[----:B------:R-:W-:Y:S01]  /*1ba0*/  FSEL R30, R30, RZ, P0 ;  /* 0x000000ff1e1e7208 */ /* 0x000fe20000000000 */
[----:B------:R-:W-:Y:S01]  /*1bb0*/  FADD R21, R22, R21 ;  /* 0x0000001516157221 */ /* 0x000fe20000000000 */
[----:B------:R-:W-:Y:S01]  /*1bc0*/  FADD R28, -R12, R28 ;  /* 0x0000001c0c1c7221 */ /* 0x000fe20000000100 */
[----:B------:R-:W-:Y:S01]  /*1bd0*/  FMUL R22, R38, R29 ;  /* 0x0000001d26167220 */ /* 0x000fe20000400000 */
[----:B----4-:R-:W-:Y:S01]  /*1be0*/  FADD R27, -R15, R27 ;  /* 0x0000001b0f1b7221 */ /* 0x010fe20000000100 */
[----:B------:R-:W-:Y:S01]  /*1bf0*/  FADD R45, R45, R20 ;  /* 0x000000142d2d7221 */ /* 0x000fe20000000000 */
[----:B------:R-:W-:Y:S01]  /*1c00*/  FADD R20, R23, R30 ;  /* 0x0000001e17147221 */ /* 0x000fe20000000000 */
[----:B------:R-:W-:Y:S01]  /*1c10*/  FMUL R23, R39, R28 ;  /* 0x0000001c27177220 */ /* 0x000fe20000400000 */
[----:B------:R-:W-:Y:S01]  /*1c20*/  FFMA R22, R9, R22, R5 ;  /* 0x0000001609167223 */ /* 0x000fe20000000005 */
[----:B------:R-:W-:Y:S01]  /*1c30*/  FMUL R28, R36, R27 ;  /* 0x0000001b241c7220 */ /* 0x000fe20000400000 */
[----:B------:R-:W-:Y:S01]  /*1c40*/  FADD R26, -R14, R26 ;  /* 0x0000001a0e1a7221 */ /* 0x000fe20000000100 */
[----:B------:R-:W-:Y:S01]  /*1c50*/  FADD R25, -R13, R25 ;  /* 0x000000190d197221 */ /* 0x000fe20000000100 */
[----:B------:R-:W-:Y:S01]  /*1c60*/  FFMA R23, R8, R23, R4 ;  /* 0x0000001708177223 */ /* 0x000fe20000000004 */
[----:B------:R-:W-:Y:S01]  /*1c70*/  FFMA R28, R11, R28, R7 ;  /* 0x0000001c0b1c7223 */ /* 0x000fe20000000007 */
[----:B------:R-:W-:Y:S01]  /*1c80*/  FSETP.GEU.AND P0, PT, R22, RZ, PT ;  /* 0x000000ff1600720b */ /* 0x000fe20003f0e000 */
[----:B------:R-:W-:Y:S01]  /*1c90*/  FMUL R27, R37, R26 ;  /* 0x0000001a251b7220 */ /* 0x000fe20000400000 */
[----:B------:R-:W-:Y:S01]  /*1ca0*/  FMUL R26, R38, R25 ;  /* 0x00000019261a7220 */ /* 0x000fe20000400000 */
[----:B------:R-:W-:-:S02]  /*1cb0*/  FSETP.GEU.AND P1, PT, R23, RZ, PT ;  /* 0x000000ff1700720b */ /* 0x000fc40003f2e000 */
[----:B------:R-:W-:Y:S02]  /*1cc0*/  FSEL R25, R22, RZ, P0 ;  /* 0x000000ff16197208 */ /* 0x000fe40000000000 */
[C---:B------:R-:W-:Y:S02]  /*1cd0*/  FSETP.GEU.AND P0, PT, R28.reuse, RZ, PT ;  /* 0x000000ff1c00720b */ /* 0x040fe40003f0e000 */
[----:B------:R-:W-:Y:S02]  /*1ce0*/  FSEL R22, R23, RZ, P1 ;  /* 0x000000ff17167208 */ /* 0x000fe40000800000 */
[----:B------:R-:W-:Y:S01]  /*1cf0*/  FSEL R23, R28, RZ, P0 ;  /* 0x000000ff1c177208 */ /* 0x000fe20000000000 */
[C---:B------:R-:W-:Y:S01]  /*1d00*/  FADD R24, -R12.reuse, R24 ;  /* 0x000000180c187221 */ /* 0x040fe20000000100 */
[----:B-----5:R-:W-:-:S03]  /*1d10*/  FADD R16, -R12, R16 ;  /* 0x000000100c107221 */ /* 0x020fc60000000100 */
[----:B------:R-:W-:Y:S01]  /*1d20*/  FADD R20, R20, R23 ;  /* 0x0000001714147221 */ /* 0x000fe20000000000 */
[C---:B------:R-:W-:Y:S01]  /*1d30*/  FMUL R23, R39.reuse, R24 ;  /* 0x0000001827177220 */ /* 0x040fe20000400000 */
[----:B------:R-:W-:Y:S01]  /*1d40*/  FMUL R39, R39, R16 ;  /* 0x0000001027277220 */ /* 0x000fe20000400000 */
[----:B------:R-:W-:Y:S01]  /*1d50*/  FADD R17, -R13, R17 ;  /* 0x000000110d117221 */ /* 0x000fe20000000100 */
[----:B------:R-:W-:Y:S01]  /*1d60*/  FADD R19, -R15, R19 ;  /* 0x000000130f137221 */ /* 0x000fe20000000100 */
[----:B------:R-:W-:Y:S01]  /*1d70*/  FADD R18, -R14, R18 ;  /* 0x000000120e127221 */ /* 0x000fe20000000100 */
[C-C-:B------:R-:W-:Y:S01]  /*1d80*/  FFMA R23, R8.reuse, R23, R4.reuse ;  /* 0x0000001708177223 */ /* 0x140fe20000000004 */
[----:B------:R-:W-:Y:S01]  /*1d90*/  FFMA R39, R8, R39, R4 ;  /* 0x0000002708277223 */ /* 0x000fe20000000004 */
[--C-:B------:R-:W-:Y:S01]  /*1da0*/  FFMA R27, R10, R27, R6.reuse ;  /* 0x0000001b0a1b7223 */ /* 0x100fe20000000006 */
[----:B------:R-:W0:Y:S01]  /*1db0*/  S2R R4, SR_TID.X ;  /* 0x0000000000047919 */ /* 0x000e220000002100 */
[----:B------:R-:W-:Y:S01]  /*1dc0*/  FFMA R26, R9, R26, R5 ;  /* 0x0000001a091a7223 */ /* 0x000fe20000000005 */
[----:B------:R-:W-:Y:S01]  /*1dd0*/  FMUL R36, R36, R19 ;  /* 0x0000001324247220 */ /* 0x000fe20000400000 */
[----:B------:R-:W-:Y:S01]  /*1de0*/  FMUL R38, R38, R17 ;  /* 0x0000001126267220 */ /* 0x000fe20000400000 */
[----:B------:R-:W-:Y:S01]  /*1df0*/  FMUL R37, R37, R18 ;  /* 0x0000001225257220 */ /* 0x000fe20000400000 */
[----:B------:R-:W-:Y:S01]  /*1e00*/  FSETP.GEU.AND P2, PT, R27, RZ, PT ;  /* 0x000000ff1b00720b */ /* 0x000fe20003f4e000 */
[----:B------:R-:W-:Y:S01]  /*1e10*/  FFMA R36, R11, R36, R7 ;  /* 0x000000240b247223 */ /* 0x000fe20000000007 */
[----:B------:R-:W-:Y:S01]  /*1e20*/  FSETP.GEU.AND P0, PT, R23, RZ, PT ;  /* 0x000000ff1700720b */ /* 0x000fe20003f0e000 */
[----:B------:R-:W-:Y:S01]  /*1e30*/  FFMA R38, R9, R38, R5 ;  /* 0x0000002609267223 */ /* 0x000fe20000000005 */
[----:B------:R-:W-:Y:S01]  /*1e40*/  FSETP.GEU.AND P1, PT, R39, RZ, PT ;  /* 0x000000ff2700720b */ /* 0x000fe20003f2e000 */
[----:B------:R-:W-:Y:S01]  /*1e50*/  FFMA R37, R10, R37, R6 ;  /* 0x000000250a257223 */ /* 0x000fe20000000006 */
[----:B------:R-:W-:-:S02]  /*1e60*/  FSETP.GEU.AND P3, PT, R26, RZ, PT ;  /* 0x000000ff1a00720b */ /* 0x000fc40003f6e000 */
[----:B------:R-:W-:Y:S02]  /*1e70*/  FSEL R28, R27, RZ, P2 ;  /* 0x000000ff1b1c7208 */ /* 0x000fe40001000000 */
[----:B------:R-:W-:Y:S02]  /*1e80*/  FSEL R8, R23, RZ, P0 ;  /* 0x000000ff17087208 */ /* 0x000fe40000000000 */
[----:B------:R-:W-:Y:S01]  /*1e90*/  FSEL R39, R39, RZ, P1 ;  /* 0x000000ff27277208 */ /* 0x000fe20000800000 */
[----:B------:R-:W-:Y:S01]  /*1ea0*/  FADD R25, R44, R25 ;  /* 0x000000192c197221 */ /* 0x000fe20000000000 */
[----:B------:R-:W-:Y:S01]  /*1eb0*/  FSEL R26, R26, RZ, P3 ;  /* 0x000000ff1a1a7208 */ /* 0x000fe20001800000 */
[----:B------:R-:W-:Y:S01]  /*1ec0*/  FADD R45, R45, R22 ;  /* 0x000000162d2d7221 */ /* 0x000fe20000000000 */
[----:B------:R-:W-:Y:S02]  /*1ed0*/  FSETP.GEU.AND P2, PT, R38, RZ, PT ;  /* 0x000000ff2600720b */ /* 0x000fe40003f4e000 */
[----:B------:R-:W-:-:S02]  /*1ee0*/  FSETP.GEU.AND P1, PT, R37, RZ, PT ;  /* 0x000000ff2500720b */ /* 0x000fc40003f2e000 */
[----:B------:R-:W-:Y:S01]  /*1ef0*/  FSETP.GEU.AND P0, PT, R36, RZ, PT ;  /* 0x000000ff2400720b */ /* 0x000fe20003f0e000 */
[----:B------:R-:W-:Y:S01]  /*1f00*/  FADD R21, R21, R28 ;  /* 0x0000001c15157221 */ /* 0x000fe20000000000 */
[----:B------:R-:W-:Y:S01]  /*1f10*/  FSEL R5, R38, RZ, P2 ;  /* 0x000000ff26057208 */ /* 0x000fe20001000000 */
[----:B------:R-:W-:Y:S01]  /*1f20*/  FADD R22, R25, R26 ;  /* 0x0000001a19167221 */ /* 0x000fe20000000000 */
[----:B------:R-:W-:Y:S01]  /*1f30*/  FSEL R6, R37, RZ, P1 ;  /* 0x000000ff25067208 */ /* 0x000fe20000800000 */
[----:B------:R-:W-:Y:S01]  /*1f40*/  FADD R8, R45, R8 ;  /* 0x000000082d087221 */ /* 0x000fe20000000000 */
[----:B------:R-:W-:Y:S01]  /*1f50*/  FSEL R7, R36, RZ, P0 ;  /* 0x000000ff24077208 */ /* 0x000fe20000000000 */
[----:B------:R-:W-:Y:S02]  /*1f60*/  FADD R5, R5, R22 ;  /* 0x0000001605057221 */ /* 0x000fe40000000000 */
[----:B------:R-:W-:Y:S01]  /*1f70*/  FADD R39, R39, R8 ;  /* 0x0000000827277221 */ /* 0x000fe20000000000 */
[----:B------:R-:W-:Y:S01]  /*1f80*/  FADD R6, R6, R21 ;  /* 0x0000001506067221 */ /* 0x000fe20000000000 */
[----:B------:R-:W-:Y:S01]  /*1f90*/  FADD R7, R7, R20 ;  /* 0x0000001407077221 */ /* 0x000fe20000000000 */
[----:B------:R-:W-:Y:S04]  /*1fa0*/  SHFL.BFLY PT, R10, R5, 0x10, 0x1f ;  /* 0x0e001f00050a7f89 */ /* 0x000fe800000e0000 */
[----:B------:R-:W1:Y:S04]  /*1fb0*/  SHFL.BFLY PT, R8, R39, 0x10, 0x1f ;  /* 0x0e001f0027087f89 */ /* 0x000e6800000e0000 */
[----:B------:R-:W2:Y:S04]  /*1fc0*/  SHFL.BFLY PT, R9, R6, 0x10, 0x1f ;  /* 0x0e001f0006097f89 */ /* 0x000ea800000e0000 */
[----:B------:R-:W3:Y:S01]  /*1fd0*/  SHFL.BFLY PT, R12, R7, 0x10, 0x1f ;  /* 0x0e001f00070c7f89 */ /* 0x000ee200000e0000 */
[----:B0-----:R-:W-:-:S02]  /*1fe0*/  SHF.L.U32 R13, R4, 0x2, RZ ;  /* 0x00000002040d7819 */ /* 0x001fc400000006ff */
[----:B------:R-:W-:Y:S02]  /*1ff0*/  SHF.R.U32.HI R11, RZ, 0x5, R4 ;  /* 0x00000005ff0b7819 */ /* 0x000fe40000011604 */
[----:B------:R-:W-:Y:S02]  /*2000*/  LOP3.LUT R15, R13, 0x3c, RZ, 0xc0, !PT ;  /* 0x0000003c0d0f7812 */ /* 0x000fe400078ec0ff */
[----:B------:R-:W-:Y:S02]  /*2010*/  LOP3.LUT P0, RZ, R4, 0x10, RZ, 0xc0, !PT ;  /* 0x0000001004ff7812 */ /* 0x000fe4000780c0ff */
[----:B------:R-:W-:Y:S02]  /*2020*/  SGXT.U32 R11, R11, 0x2 ;  /* 0x000000020b0b781a */ /* 0x000fe40000000000 */
[----:B------:R-:W-:-:S04]  /*2030*/  SHF.L.U32 R14, R15, 0x2, RZ ;  /* 0x000000020f0e7819 */ /* 0x000fc800000006ff */
[----:B------:R-:W-:Y:S01]  /*2040*/  LOP3.LUT R11, R14, R11, RZ, 0xfc, !PT ;  /* 0x0000000b0e0b7212 */ /* 0x000fe200078efcff */
[----:B-1----:R-:W-:Y:S01]  /*2050*/  FADD R8, R39, R8 ;  /* 0x0000000827087221 */ /* 0x002fe20000000000 */
[----:B------:R-:W-:Y:S02]  /*2060*/  FADD R10, R5, R10 ;  /* 0x0000000a050a7221 */ /* 0x000fe40000000000 */
[----:B------:R-:W-:Y:S01]  /*2070*/  LEA R11, R11, UR4, 0x2 ;  /* 0x000000040b0b7c11 */ /* 0x000fe2000f8e10ff */
[----:B--2---:R-:W-:Y:S01]  /*2080*/  FADD R9, R6, R9 ;  /* 0x0000000906097221 */ /* 0x004fe20000000000 */
[----:B---3--:R-:W-:-:S03]  /*2090*/  FADD R12, R7, R12 ;  /* 0x0000000c070c7221 */ /* 0x008fc60000000000 */
[----:B------:R-:W-:Y:S04]  /*20a0*/  @!P0 STS [R11], R8 ;  /* 0x000000080b008388 */ /* 0x000fe80000000800 */
[----:B------:R-:W-:Y:S04]  /*20b0*/  @!P0 STS [R11+0x10], R10 ;  /* 0x0000100a0b008388 */ /* 0x000fe80000000800 */
[----:B------:R-:W-:Y:S04]  /*20c0*/  @!P0 STS [R11+0x20], R9 ;  /* 0x000020090b008388 */ /* 0x000fe80000000800 */
[----:B------:R-:W-:Y:S01]  /*20d0*/  @!P0 STS [R11+0x30], R12 ;  /* 0x0000300c0b008388 */ /* 0x000fe20000000800 */
[----:B------:R-:W-:Y:S01]  /*20e0*/  BAR.SYNC.DEFER_BLOCKING 0x0 ;  /* 0x0000000000007b1d */ /* 0x000fe20000010000 */
[----:B------:R-:W-:-:S13]  /*20f0*/  ISETP.GE.AND P1, PT, R4, 0x100, PT ;  /* 0x000001000400780c */ /* 0x000fda0003f26270 */
[----:B------:R-:W0:Y:S04]  /*2100*/  @!P1 LDS R0, [R13+UR4] ;  /* 0x000000040d009984 */ /* 0x000e280008000800 */
[----:B------:R-:W1:Y:S04]  /*2110*/  @!P1 LDS R2, [R13+UR4+0x200] ;  /* 0x000200040d029984 */ /* 0x000e680008000800 */
[----:B0-----:R-:W0:Y:S04]  /*2120*/  SHFL.BFLY PT, R5, R0, 0x2, 0x1f ;  /* 0x0c401f0000057f89 */ /* 0x001e2800000e0000 */
[----:B-1----:R-:W1:Y:S01]  /*2130*/  SHFL.BFLY PT, R7, R2, 0x2, 0x1f ;  /* 0x0c401f0002077f89 */ /* 0x002e6200000e0000 */
[----:B------:R-:W-:Y:S01]  /*2140*/  LOP3.LUT P0, RZ, R4, 0x3, RZ, 0xc0, !PT ;  /* 0x0000000304ff7812 */ /* 0x000fe2000780c0ff */
[----:B0-----:R-:W-:Y:S01]  /*2150*/  FADD R5, R0, R5 ;  /* 0x0000000500057221 */ /* 0x001fe20000000000 */
[----:B-1----:R-:W-:-:S04]  /*2160*/  FADD R7, R2, R7 ;  /* 0x0000000702077221 */ /* 0x002fc80000000000 */
[----:B------:R-:W0:Y:S04]  /*2170*/  SHFL.BFLY PT, R6, R5, 0x1, 0x1f ;  /* 0x0c201f0005067f89 */ /* 0x000e2800000e0000 */
[----:B------:R-:W1:Y:S01]  /*2180*/  SHFL.BFLY PT, R8, R7, 0x1, 0x1f ;  /* 0x0c201f0007087f89 */ /* 0x000e6200000e0000 */
[----:B------:R-:W-:Y:S01]  /*2190*/  ISETP.LT.AND P0, PT, R4, 0x100, !P0 ;  /* 0x000001000400780c */ /* 0x000fe20004701270 */
[----:B0-----:R-:W-:Y:S01]  /*21a0*/  FADD R6, R5, R6 ;  /* 0x0000000605067221 */ /* 0x001fe20000000000 */
[----:B-1----:R-:W-:-:S11]  /*21b0*/  FADD R8, R7, R8 ;  /* 0x0000000807087221 */ /* 0x002fd60000000000 */
[----:B------:R-:W-:Y:S04]  /*21c0*/  @P0 STS [R13+UR4], R6 ;  /* 0x000000060d000988 */ /* 0x000fe80008000804 */
[----:B------:R-:W-:Y:S01]  /*21d0*/  @P0 STS [R13+UR4+0x200], R8 ;  /* 0x000200080d000988 */ /* 0x000fe20008000804 */
[----:B------:R-:W-:Y:S01]  /*21e0*/  LEA R9, R15, UR4, 0x4 ;  /* 0x000000040f097c11 */ /* 0x000fe2000f8e20ff */
[----:B------:R-:W-:Y:S06]  /*21f0*/  BAR.SYNC.DEFER_BLOCKING 0x0 ;  /* 0x0000000000007b1d */ /* 0x000fec0000010000 */
[----:B------:R-:W-:Y:S04]  /*2200*/  LDS R16, [R9] ;  /* 0x0000000009107984 */ /* 0x000fe80000000800 */
[----:B------:R-:W-:Y:S04]  /*2210*/  LDS R17, [R9+0x10] ;  /* 0x0000100009117984 */ /* 0x000fe80000000800 */
[----:B------:R-:W-:Y:S04]  /*2220*/  LDS R18, [R9+0x20] ;  /* 0x0000200009127984 */ /* 0x000fe80000000800 */
[----:B------:R-:W0:Y:S01]  /*2230*/  LDS R19, [R9+0x30] ;  /* 0x0000300009137984 */ /* 0x000e220000000800 */
[----:B------:R-:W-:Y:S01]  /*2240*/  BAR.SYNC.DEFER_BLOCKING 0x0 ;  /* 0x0000000000007b1d */ /* 0x000fe20000010000 */
[----:B------:R-:W-:-:S02]  /*2250*/  LOP3.LUT P0, RZ, R4, 0x40, RZ, 0xc0, !PT ;  /* 0x0000004004ff7812 */ /* 0x000fc4000780c0ff */
[----:B------:R-:W-:-:S04]  /*2260*/  LOP3.LUT R0, R4, 0x3f, RZ, 0xc0, !PT ;  /* 0x0000003f04007812 */ /* 0x000fc800078ec0ff */
[----:B------:R-:W-:Y:S01]  /*2270*/  LEA R0, R0, UR4, 0x2 ;  /* 0x0000000400007c11 */ /* 0x000fe2000f8e10ff */
[----:B0-----:R0:W-:Y:S01]  /*2280*/  STS.128 [R14+UR4], R16 ;  /* 0x000000100e007988 */ /* 0x0011e20008000c04 */
[----:B------:R-:W-:Y:S06]  /*2290*/  BAR.SYNC.DEFER_BLOCKING 0x0 ;  /* 0x0000000000007b1d */ /* 0x000fec0000010000 */
[----:B0-----:R-:W-:Y:S05]  /*22a0*/  @P0 EXIT ;  /* 0x000000000000094d */ /* 0x001fea0003800000 */
[----:B------:R-:W0:Y:S01]  /*22b0*/  LDS R5, [R0] ;  /* 0x0000000000057984 */ /* 0x000e220000000800 */
[----:B------:R-:W1:Y:S01]  /*22c0*/  LDC.64 R6, c[0x0][0x238] ;  /* 0x00008e00ff067b82 */ /* 0x000e620000000a00 */
[----:B------:R-:W-:-:S05]  /*22d0*/  LOP3.LUT R3, R3, 0x3f, R4, 0xf8, !PT ;  /* 0x0000003f03037812 */ /* 0x000fca00078ef804 */
[----:B-1----:R-:W-:-:S05]  /*22e0*/  IMAD.WIDE R2, R3, 0x4, R6 ;  /* 0x0000000403027825 */ /* 0x002fca00078e0206 */
[----:B0-----:R-:W-:Y:S01]  /*22f0*/  STG.E desc[UR6][R2.64], R5 ;  /* 0x0000000502007986 */ /* 0x001fe2000c101906 */
[----:B------:R-:W-:Y:S05]  /*2300*/  EXIT ;  /* 0x000000000000794d */ /* 0x000fea0003800000 */
.L_x_0:
[----:B------:R-:W-:-:S00]  /*2310*/  BRA `(.L_x_0) ;  /* 0xfffffffc00fc7947 */ /* 0x000fc0000383ffff */
[----:B------:R-:W-:-:S00]  /*2320*/  NOP ;  /* 0x0000000000007918 */ /* 0x000fc00000000000 */
        /* <DEDUP_REMOVED lines=13> */
.L_x_1:


//--------------------- .nv.global.init           --------------------------
	.section	.nv.global.init,"aw",@progbits
.nv.global.init:
	.type		_$_str,@object
	.size		_$_str,(_$_str_$_2 - _$_str)
_$_str:
        /*0000*/ 	.byte	0x5f, 0x5f, 0x43, 0x55, 0x44, 0x41, 0x5f, 0x46, 0x54, 0x5a, 0x00
	.type		_$_str_$_2,@object
	.size		_$_str_$_2,(.L_1 - _$_str_$_2)
_$_str_$_2:
        /*000b*/ 	.byte	0x5f, 0x5f, 0x43, 0x55, 0x44, 0x41, 0x5f, 0x50, 0x52, 0x45, 0x43, 0x5f, 0x53, 0x51, 0x52, 0x54
        /*001b*/ 	.byte	0x00
.L_1:


//--------------------- .nv.shared.triton_red_fused__native_batch_norm_legit_no_training_mean_relu_6 --------------------------
	.section	.nv.shared.triton_red_fused__native_batch_norm_legit_no_training_mean_relu_6,"aw",@nobits
	.sectionflags	@""
	.align	16
	.zero		1024


//--------------------- .nv.constant0.triton_red_fused__native_batch_norm_legit_no_training_mean_relu_6 --------------------------
	.section	.nv.constant0.triton_red_fused__native_batch_norm_legit_no_training_mean_relu_6,"a",@progbits
	.sectionflags	@""
	.align	4
.nv.constant0.triton_red_fused__native_batch_norm_legit_no_training_mean_relu_6:
	.zero		584
